//
// Generated by NVIDIA NVVM Compiler
//
// Compiler Build ID: CL-36424714
// Cuda compilation tools, release 13.0, V13.0.88
// Based on NVVM 20.0.0
//

.version 9.0
.target sm_100
.address_size 64

	// .globl	_Z12setup_kernelP17curandStateXORWOWyyPl
.func  (.param .align 16 .b8 func_retval0[16]) __internal_trig_reduction_slowpathd
(
	.param .b64 __internal_trig_reduction_slowpathd_param_0
)
;
.global .align 4 .b8 precalc_xorwow_matrix[102400];
.global .align 4 .b8 precalc_xorwow_offset_matrix[102400];
.global .align 4 .b8 mrg32k3aM1[2304];
.global .align 4 .b8 mrg32k3aM2[2304];
.global .align 4 .b8 mrg32k3aM1SubSeq[2016];
.global .align 4 .b8 mrg32k3aM2SubSeq[2016];
.global .align 4 .b8 mrg32k3aM1Seq[2304];
.global .align 4 .b8 mrg32k3aM2Seq[2304];
.const .align 8 .b8 __cr_lgamma_table[72];
.global .align 8 .b8 __cudart_i2opi_d[144] = {8, 93, 141, 31, 177, 95, 251, 107, 234, 146, 82, 138, 247, 57, 7, 61, 123, 241, 229, 235, 199, 186, 39, 117, 45, 234, 95, 158, 102, 63, 70, 79, 183, 9, 203, 39, 207, 126, 54, 109, 31, 109, 10, 90, 139, 17, 47, 239, 15, 152, 5, 222, 255, 151, 248, 31, 59, 40, 249, 189, 139, 95, 132, 156, 244, 57, 83, 131, 57, 214, 145, 57, 65, 126, 95, 180, 38, 112, 156, 233, 132, 68, 187, 46, 245, 53, 130, 232, 62, 167, 41, 177, 28, 235, 29, 254, 28, 146, 209, 9, 234, 46, 73, 6, 224, 210, 77, 66, 58, 110, 36, 183, 97, 197, 187, 222, 171, 99, 81, 254, 65, 144, 67, 60, 153, 149, 98, 219, 192, 221, 52, 245, 209, 87, 39, 252, 41, 21, 68, 78, 110, 131, 249, 162};
.global .align 16 .b8 __cudart_sin_cos_coeffs[128] = {70, 210, 176, 44, 241, 229, 90, 190, 146, 227, 172, 105, 227, 29, 199, 62, 161, 98, 219, 25, 160, 1, 42, 191, 24, 8, 17, 17, 17, 17, 129, 63, 84, 85, 85, 85, 85, 85, 197, 191, 0, 0, 0, 0, 0, 0, 0, 0, 0, 0, 0, 0, 0, 0, 0, 0, 100, 129, 253, 32, 131, 255, 168, 189, 40, 133, 239, 193, 167, 238, 33, 62, 217, 230, 6, 142, 79, 126, 146, 190, 233, 188, 221, 25, 160, 1, 250, 62, 71, 93, 193, 22, 108, 193, 86, 191, 81, 85, 85, 85, 85, 85, 165, 63, 0, 0, 0, 0, 0, 0, 224, 191, 0, 0, 0, 0, 0, 0, 240, 63};

.visible .entry _Z12setup_kernelP17curandStateXORWOWyyPl(
	.param .u64 .ptr .align 1 _Z12setup_kernelP17curandStateXORWOWyyPl_param_0,
	.param .u64 _Z12setup_kernelP17curandStateXORWOWyyPl_param_1,
	.param .u64 _Z12setup_kernelP17curandStateXORWOWyyPl_param_2,
	.param .u64 .ptr .align 1 _Z12setup_kernelP17curandStateXORWOWyyPl_param_3
)
{
	.reg .pred 	%p<47>;
	.reg .b32 	%r<809>;
	.reg .b64 	%rd<37>;

	ld.param.u64 	%rd14, [_Z12setup_kernelP17curandStateXORWOWyyPl_param_0];
	ld.param.u64 	%rd15, [_Z12setup_kernelP17curandStateXORWOWyyPl_param_1];
	ld.param.u64 	%rd13, [_Z12setup_kernelP17curandStateXORWOWyyPl_param_2];
	ld.param.u64 	%rd16, [_Z12setup_kernelP17curandStateXORWOWyyPl_param_3];
	cvta.to.global.u64 	%rd17, %rd14;
	cvta.to.global.u64 	%rd18, %rd16;
	mov.u32 	%r364, %tid.x;
	mov.u32 	%r365, %ctaid.x;
	mov.u32 	%r366, %ntid.x;
	mad.lo.s32 	%r367, %r365, %r366, %r364;
	ld.global.u64 	%rd19, [%rd18];
	cvt.s64.s32 	%rd35, %r367;
	mul.wide.s32 	%rd20, %r367, 12345;
	add.s64 	%rd21, %rd20, %rd15;
	add.s64 	%rd22, %rd21, %rd19;
	mul.wide.s32 	%rd23, %r367, 48;
	add.s64 	%rd2, %rd17, %rd23;
	cvt.u32.u64 	%r368, %rd22;
	xor.b32  	%r369, %r368, -1429050551;
	mul.lo.s32 	%r370, %r369, 1099087573;
	{ .reg .b32 tmp; mov.b64 {tmp, %r371}, %rd22; }
	xor.b32  	%r372, %r371, -136515619;
	mul.lo.s32 	%r373, %r372, -1703105765;
	add.s32 	%r374, %r370, %r373;
	add.s32 	%r1, %r374, 6615241;
	add.s32 	%r375, %r370, 123456789;
	st.global.v2.u32 	[%rd2], {%r1, %r375};
	xor.b32  	%r376, %r370, 362436069;
	add.s32 	%r377, %r373, 521288629;
	st.global.v2.u32 	[%rd2+8], {%r376, %r377};
	xor.b32  	%r378, %r373, 88675123;
	add.s32 	%r379, %r370, 5783321;
	st.global.v2.u32 	[%rd2+16], {%r378, %r379};
	setp.eq.s32 	%p1, %r367, 0;
	@%p1 bra 	$L__BB0_42;
	mov.b32 	%r621, 0;
$L__BB0_2:
	and.b64  	%rd4, %rd35, 3;
	setp.eq.s64 	%p2, %rd4, 0;
	@%p2 bra 	$L__BB0_41;
	mul.wide.u32 	%rd24, %r621, 3200;
	mov.u64 	%rd25, precalc_xorwow_matrix;
	add.s64 	%rd5, %rd25, %rd24;
	cvt.u32.u64 	%r3, %rd4;
	mov.b32 	%r622, 0;
$L__BB0_4:
	mov.b32 	%r635, 0;
	mov.u32 	%r636, %r635;
	mov.u32 	%r637, %r635;
	mov.u32 	%r638, %r635;
	mov.u32 	%r639, %r635;
	mov.u32 	%r628, %r635;
$L__BB0_5:
	mul.wide.u32 	%rd26, %r628, 4;
	add.s64 	%rd27, %rd2, %rd26;
	ld.global.u32 	%r11, [%rd27+4];
	shl.b32 	%r12, %r628, 5;
	mov.b32 	%r634, 0;
$L__BB0_6:
	.pragma "nounroll";
	shr.u32 	%r384, %r11, %r634;
	and.b32  	%r385, %r384, 1;
	setp.eq.b32 	%p3, %r385, 1;
	not.pred 	%p4, %p3;
	add.s32 	%r386, %r12, %r634;
	mul.lo.s32 	%r387, %r386, 5;
	mul.wide.u32 	%rd28, %r387, 4;
	add.s64 	%rd6, %rd5, %rd28;
	@%p4 bra 	$L__BB0_8;
	ld.global.u32 	%r388, [%rd6];
	xor.b32  	%r639, %r639, %r388;
	ld.global.u32 	%r389, [%rd6+4];
	xor.b32  	%r638, %r638, %r389;
	ld.global.u32 	%r390, [%rd6+8];
	xor.b32  	%r637, %r637, %r390;
	ld.global.u32 	%r391, [%rd6+12];
	xor.b32  	%r636, %r636, %r391;
	ld.global.u32 	%r392, [%rd6+16];
	xor.b32  	%r635, %r635, %r392;
$L__BB0_8:
	and.b32  	%r394, %r384, 2;
	setp.eq.s32 	%p5, %r394, 0;
	@%p5 bra 	$L__BB0_10;
	ld.global.u32 	%r395, [%rd6+20];
	xor.b32  	%r639, %r639, %r395;
	ld.global.u32 	%r396, [%rd6+24];
	xor.b32  	%r638, %r638, %r396;
	ld.global.u32 	%r397, [%rd6+28];
	xor.b32  	%r637, %r637, %r397;
	ld.global.u32 	%r398, [%rd6+32];
	xor.b32  	%r636, %r636, %r398;
	ld.global.u32 	%r399, [%rd6+36];
	xor.b32  	%r635, %r635, %r399;
$L__BB0_10:
	and.b32  	%r401, %r384, 4;
	setp.eq.s32 	%p6, %r401, 0;
	@%p6 bra 	$L__BB0_12;
	ld.global.u32 	%r402, [%rd6+40];
	xor.b32  	%r639, %r639, %r402;
	ld.global.u32 	%r403, [%rd6+44];
	xor.b32  	%r638, %r638, %r403;
	ld.global.u32 	%r404, [%rd6+48];
	xor.b32  	%r637, %r637, %r404;
	ld.global.u32 	%r405, [%rd6+52];
	xor.b32  	%r636, %r636, %r405;
	ld.global.u32 	%r406, [%rd6+56];
	xor.b32  	%r635, %r635, %r406;
$L__BB0_12:
	and.b32  	%r408, %r384, 8;
	setp.eq.s32 	%p7, %r408, 0;
	@%p7 bra 	$L__BB0_14;
	ld.global.u32 	%r409, [%rd6+60];
	xor.b32  	%r639, %r639, %r409;
	ld.global.u32 	%r410, [%rd6+64];
	xor.b32  	%r638, %r638, %r410;
	ld.global.u32 	%r411, [%rd6+68];
	xor.b32  	%r637, %r637, %r411;
	ld.global.u32 	%r412, [%rd6+72];
	xor.b32  	%r636, %r636, %r412;
	ld.global.u32 	%r413, [%rd6+76];
	xor.b32  	%r635, %r635, %r413;
$L__BB0_14:
	and.b32  	%r415, %r384, 16;
	setp.eq.s32 	%p8, %r415, 0;
	@%p8 bra 	$L__BB0_16;
	ld.global.u32 	%r416, [%rd6+80];
	xor.b32  	%r639, %r639, %r416;
	ld.global.u32 	%r417, [%rd6+84];
	xor.b32  	%r638, %r638, %r417;
	ld.global.u32 	%r418, [%rd6+88];
	xor.b32  	%r637, %r637, %r418;
	ld.global.u32 	%r419, [%rd6+92];
	xor.b32  	%r636, %r636, %r419;
	ld.global.u32 	%r420, [%rd6+96];
	xor.b32  	%r635, %r635, %r420;
$L__BB0_16:
	and.b32  	%r422, %r384, 32;
	setp.eq.s32 	%p9, %r422, 0;
	@%p9 bra 	$L__BB0_18;
	ld.global.u32 	%r423, [%rd6+100];
	xor.b32  	%r639, %r639, %r423;
	ld.global.u32 	%r424, [%rd6+104];
	xor.b32  	%r638, %r638, %r424;
	ld.global.u32 	%r425, [%rd6+108];
	xor.b32  	%r637, %r637, %r425;
	ld.global.u32 	%r426, [%rd6+112];
	xor.b32  	%r636, %r636, %r426;
	ld.global.u32 	%r427, [%rd6+116];
	xor.b32  	%r635, %r635, %r427;
$L__BB0_18:
	and.b32  	%r429, %r384, 64;
	setp.eq.s32 	%p10, %r429, 0;
	@%p10 bra 	$L__BB0_20;
	ld.global.u32 	%r430, [%rd6+120];
	xor.b32  	%r639, %r639, %r430;
	ld.global.u32 	%r431, [%rd6+124];
	xor.b32  	%r638, %r638, %r431;
	ld.global.u32 	%r432, [%rd6+128];
	xor.b32  	%r637, %r637, %r432;
	ld.global.u32 	%r433, [%rd6+132];
	xor.b32  	%r636, %r636, %r433;
	ld.global.u32 	%r434, [%rd6+136];
	xor.b32  	%r635, %r635, %r434;
$L__BB0_20:
	and.b32  	%r436, %r384, 128;
	setp.eq.s32 	%p11, %r436, 0;
	@%p11 bra 	$L__BB0_22;
	ld.global.u32 	%r437, [%rd6+140];
	xor.b32  	%r639, %r639, %r437;
	ld.global.u32 	%r438, [%rd6+144];
	xor.b32  	%r638, %r638, %r438;
	ld.global.u32 	%r439, [%rd6+148];
	xor.b32  	%r637, %r637, %r439;
	ld.global.u32 	%r440, [%rd6+152];
	xor.b32  	%r636, %r636, %r440;
	ld.global.u32 	%r441, [%rd6+156];
	xor.b32  	%r635, %r635, %r441;
$L__BB0_22:
	and.b32  	%r443, %r384, 256;
	setp.eq.s32 	%p12, %r443, 0;
	@%p12 bra 	$L__BB0_24;
	ld.global.u32 	%r444, [%rd6+160];
	xor.b32  	%r639, %r639, %r444;
	ld.global.u32 	%r445, [%rd6+164];
	xor.b32  	%r638, %r638, %r445;
	ld.global.u32 	%r446, [%rd6+168];
	xor.b32  	%r637, %r637, %r446;
	ld.global.u32 	%r447, [%rd6+172];
	xor.b32  	%r636, %r636, %r447;
	ld.global.u32 	%r448, [%rd6+176];
	xor.b32  	%r635, %r635, %r448;
$L__BB0_24:
	and.b32  	%r450, %r384, 512;
	setp.eq.s32 	%p13, %r450, 0;
	@%p13 bra 	$L__BB0_26;
	ld.global.u32 	%r451, [%rd6+180];
	xor.b32  	%r639, %r639, %r451;
	ld.global.u32 	%r452, [%rd6+184];
	xor.b32  	%r638, %r638, %r452;
	ld.global.u32 	%r453, [%rd6+188];
	xor.b32  	%r637, %r637, %r453;
	ld.global.u32 	%r454, [%rd6+192];
	xor.b32  	%r636, %r636, %r454;
	ld.global.u32 	%r455, [%rd6+196];
	xor.b32  	%r635, %r635, %r455;
$L__BB0_26:
	and.b32  	%r457, %r384, 1024;
	setp.eq.s32 	%p14, %r457, 0;
	@%p14 bra 	$L__BB0_28;
	ld.global.u32 	%r458, [%rd6+200];
	xor.b32  	%r639, %r639, %r458;
	ld.global.u32 	%r459, [%rd6+204];
	xor.b32  	%r638, %r638, %r459;
	ld.global.u32 	%r460, [%rd6+208];
	xor.b32  	%r637, %r637, %r460;
	ld.global.u32 	%r461, [%rd6+212];
	xor.b32  	%r636, %r636, %r461;
	ld.global.u32 	%r462, [%rd6+216];
	xor.b32  	%r635, %r635, %r462;
$L__BB0_28:
	and.b32  	%r464, %r384, 2048;
	setp.eq.s32 	%p15, %r464, 0;
	@%p15 bra 	$L__BB0_30;
	ld.global.u32 	%r465, [%rd6+220];
	xor.b32  	%r639, %r639, %r465;
	ld.global.u32 	%r466, [%rd6+224];
	xor.b32  	%r638, %r638, %r466;
	ld.global.u32 	%r467, [%rd6+228];
	xor.b32  	%r637, %r637, %r467;
	ld.global.u32 	%r468, [%rd6+232];
	xor.b32  	%r636, %r636, %r468;
	ld.global.u32 	%r469, [%rd6+236];
	xor.b32  	%r635, %r635, %r469;
$L__BB0_30:
	and.b32  	%r471, %r384, 4096;
	setp.eq.s32 	%p16, %r471, 0;
	@%p16 bra 	$L__BB0_32;
	ld.global.u32 	%r472, [%rd6+240];
	xor.b32  	%r639, %r639, %r472;
	ld.global.u32 	%r473, [%rd6+244];
	xor.b32  	%r638, %r638, %r473;
	ld.global.u32 	%r474, [%rd6+248];
	xor.b32  	%r637, %r637, %r474;
	ld.global.u32 	%r475, [%rd6+252];
	xor.b32  	%r636, %r636, %r475;
	ld.global.u32 	%r476, [%rd6+256];
	xor.b32  	%r635, %r635, %r476;
$L__BB0_32:
	and.b32  	%r478, %r384, 8192;
	setp.eq.s32 	%p17, %r478, 0;
	@%p17 bra 	$L__BB0_34;
	ld.global.u32 	%r479, [%rd6+260];
	xor.b32  	%r639, %r639, %r479;
	ld.global.u32 	%r480, [%rd6+264];
	xor.b32  	%r638, %r638, %r480;
	ld.global.u32 	%r481, [%rd6+268];
	xor.b32  	%r637, %r637, %r481;
	ld.global.u32 	%r482, [%rd6+272];
	xor.b32  	%r636, %r636, %r482;
	ld.global.u32 	%r483, [%rd6+276];
	xor.b32  	%r635, %r635, %r483;
$L__BB0_34:
	and.b32  	%r485, %r384, 16384;
	setp.eq.s32 	%p18, %r485, 0;
	@%p18 bra 	$L__BB0_36;
	ld.global.u32 	%r486, [%rd6+280];
	xor.b32  	%r639, %r639, %r486;
	ld.global.u32 	%r487, [%rd6+284];
	xor.b32  	%r638, %r638, %r487;
	ld.global.u32 	%r488, [%rd6+288];
	xor.b32  	%r637, %r637, %r488;
	ld.global.u32 	%r489, [%rd6+292];
	xor.b32  	%r636, %r636, %r489;
	ld.global.u32 	%r490, [%rd6+296];
	xor.b32  	%r635, %r635, %r490;
$L__BB0_36:
	and.b32  	%r492, %r384, 32768;
	setp.eq.s32 	%p19, %r492, 0;
	@%p19 bra 	$L__BB0_38;
	ld.global.u32 	%r493, [%rd6+300];
	xor.b32  	%r639, %r639, %r493;
	ld.global.u32 	%r494, [%rd6+304];
	xor.b32  	%r638, %r638, %r494;
	ld.global.u32 	%r495, [%rd6+308];
	xor.b32  	%r637, %r637, %r495;
	ld.global.u32 	%r496, [%rd6+312];
	xor.b32  	%r636, %r636, %r496;
	ld.global.u32 	%r497, [%rd6+316];
	xor.b32  	%r635, %r635, %r497;
$L__BB0_38:
	add.s32 	%r634, %r634, 16;
	setp.ne.s32 	%p20, %r634, 32;
	@%p20 bra 	$L__BB0_6;
	mad.lo.s32 	%r498, %r628, -31, %r12;
	add.s32 	%r628, %r498, 1;
	setp.ne.s32 	%p21, %r628, 5;
	@%p21 bra 	$L__BB0_5;
	st.global.u32 	[%rd2+4], %r639;
	st.global.u32 	[%rd2+8], %r638;
	st.global.u32 	[%rd2+12], %r637;
	st.global.u32 	[%rd2+16], %r636;
	st.global.u32 	[%rd2+20], %r635;
	add.s32 	%r622, %r622, 1;
	setp.lt.u32 	%p22, %r622, %r3;
	@%p22 bra 	$L__BB0_4;
$L__BB0_41:
	shr.u64 	%rd7, %rd35, 2;
	add.s32 	%r621, %r621, 1;
	setp.lt.u64 	%p23, %rd35, 4;
	mov.u64 	%rd35, %rd7;
	@%p23 bra 	$L__BB0_42;
	bra.uni 	$L__BB0_2;
$L__BB0_42:
	setp.eq.s64 	%p24, %rd13, 0;
	@%p24 bra 	$L__BB0_84;
	mov.b32 	%r715, 0;
	mov.u64 	%rd30, precalc_xorwow_offset_matrix;
	mov.u64 	%rd36, %rd13;
$L__BB0_44:
	and.b64  	%rd9, %rd36, 3;
	setp.eq.s64 	%p25, %rd9, 0;
	@%p25 bra 	$L__BB0_83;
	mul.wide.u32 	%rd29, %r715, 3200;
	add.s64 	%rd10, %rd30, %rd29;
	cvt.u32.u64 	%r184, %rd9;
	mov.b32 	%r716, 0;
$L__BB0_46:
	mov.b32 	%r729, 0;
	mov.u32 	%r730, %r729;
	mov.u32 	%r731, %r729;
	mov.u32 	%r732, %r729;
	mov.u32 	%r733, %r729;
	mov.u32 	%r722, %r729;
$L__BB0_47:
	mul.wide.u32 	%rd31, %r722, 4;
	add.s64 	%rd32, %rd2, %rd31;
	ld.global.u32 	%r192, [%rd32+4];
	shl.b32 	%r193, %r722, 5;
	mov.b32 	%r728, 0;
$L__BB0_48:
	.pragma "nounroll";
	shr.u32 	%r503, %r192, %r728;
	and.b32  	%r504, %r503, 1;
	setp.eq.b32 	%p26, %r504, 1;
	not.pred 	%p27, %p26;
	add.s32 	%r505, %r193, %r728;
	mul.lo.s32 	%r506, %r505, 5;
	mul.wide.u32 	%rd33, %r506, 4;
	add.s64 	%rd11, %rd10, %rd33;
	@%p27 bra 	$L__BB0_50;
	ld.global.u32 	%r507, [%rd11];
	xor.b32  	%r733, %r733, %r507;
	ld.global.u32 	%r508, [%rd11+4];
	xor.b32  	%r732, %r732, %r508;
	ld.global.u32 	%r509, [%rd11+8];
	xor.b32  	%r731, %r731, %r509;
	ld.global.u32 	%r510, [%rd11+12];
	xor.b32  	%r730, %r730, %r510;
	ld.global.u32 	%r511, [%rd11+16];
	xor.b32  	%r729, %r729, %r511;
$L__BB0_50:
	and.b32  	%r513, %r503, 2;
	setp.eq.s32 	%p28, %r513, 0;
	@%p28 bra 	$L__BB0_52;
	ld.global.u32 	%r514, [%rd11+20];
	xor.b32  	%r733, %r733, %r514;
	ld.global.u32 	%r515, [%rd11+24];
	xor.b32  	%r732, %r732, %r515;
	ld.global.u32 	%r516, [%rd11+28];
	xor.b32  	%r731, %r731, %r516;
	ld.global.u32 	%r517, [%rd11+32];
	xor.b32  	%r730, %r730, %r517;
	ld.global.u32 	%r518, [%rd11+36];
	xor.b32  	%r729, %r729, %r518;
$L__BB0_52:
	and.b32  	%r520, %r503, 4;
	setp.eq.s32 	%p29, %r520, 0;
	@%p29 bra 	$L__BB0_54;
	ld.global.u32 	%r521, [%rd11+40];
	xor.b32  	%r733, %r733, %r521;
	ld.global.u32 	%r522, [%rd11+44];
	xor.b32  	%r732, %r732, %r522;
	ld.global.u32 	%r523, [%rd11+48];
	xor.b32  	%r731, %r731, %r523;
	ld.global.u32 	%r524, [%rd11+52];
	xor.b32  	%r730, %r730, %r524;
	ld.global.u32 	%r525, [%rd11+56];
	xor.b32  	%r729, %r729, %r525;
$L__BB0_54:
	and.b32  	%r527, %r503, 8;
	setp.eq.s32 	%p30, %r527, 0;
	@%p30 bra 	$L__BB0_56;
	ld.global.u32 	%r528, [%rd11+60];
	xor.b32  	%r733, %r733, %r528;
	ld.global.u32 	%r529, [%rd11+64];
	xor.b32  	%r732, %r732, %r529;
	ld.global.u32 	%r530, [%rd11+68];
	xor.b32  	%r731, %r731, %r530;
	ld.global.u32 	%r531, [%rd11+72];
	xor.b32  	%r730, %r730, %r531;
	ld.global.u32 	%r532, [%rd11+76];
	xor.b32  	%r729, %r729, %r532;
$L__BB0_56:
	and.b32  	%r534, %r503, 16;
	setp.eq.s32 	%p31, %r534, 0;
	@%p31 bra 	$L__BB0_58;
	ld.global.u32 	%r535, [%rd11+80];
	xor.b32  	%r733, %r733, %r535;
	ld.global.u32 	%r536, [%rd11+84];
	xor.b32  	%r732, %r732, %r536;
	ld.global.u32 	%r537, [%rd11+88];
	xor.b32  	%r731, %r731, %r537;
	ld.global.u32 	%r538, [%rd11+92];
	xor.b32  	%r730, %r730, %r538;
	ld.global.u32 	%r539, [%rd11+96];
	xor.b32  	%r729, %r729, %r539;
$L__BB0_58:
	and.b32  	%r541, %r503, 32;
	setp.eq.s32 	%p32, %r541, 0;
	@%p32 bra 	$L__BB0_60;
	ld.global.u32 	%r542, [%rd11+100];
	xor.b32  	%r733, %r733, %r542;
	ld.global.u32 	%r543, [%rd11+104];
	xor.b32  	%r732, %r732, %r543;
	ld.global.u32 	%r544, [%rd11+108];
	xor.b32  	%r731, %r731, %r544;
	ld.global.u32 	%r545, [%rd11+112];
	xor.b32  	%r730, %r730, %r545;
	ld.global.u32 	%r546, [%rd11+116];
	xor.b32  	%r729, %r729, %r546;
$L__BB0_60:
	and.b32  	%r548, %r503, 64;
	setp.eq.s32 	%p33, %r548, 0;
	@%p33 bra 	$L__BB0_62;
	ld.global.u32 	%r549, [%rd11+120];
	xor.b32  	%r733, %r733, %r549;
	ld.global.u32 	%r550, [%rd11+124];
	xor.b32  	%r732, %r732, %r550;
	ld.global.u32 	%r551, [%rd11+128];
	xor.b32  	%r731, %r731, %r551;
	ld.global.u32 	%r552, [%rd11+132];
	xor.b32  	%r730, %r730, %r552;
	ld.global.u32 	%r553, [%rd11+136];
	xor.b32  	%r729, %r729, %r553;
$L__BB0_62:
	and.b32  	%r555, %r503, 128;
	setp.eq.s32 	%p34, %r555, 0;
	@%p34 bra 	$L__BB0_64;
	ld.global.u32 	%r556, [%rd11+140];
	xor.b32  	%r733, %r733, %r556;
	ld.global.u32 	%r557, [%rd11+144];
	xor.b32  	%r732, %r732, %r557;
	ld.global.u32 	%r558, [%rd11+148];
	xor.b32  	%r731, %r731, %r558;
	ld.global.u32 	%r559, [%rd11+152];
	xor.b32  	%r730, %r730, %r559;
	ld.global.u32 	%r560, [%rd11+156];
	xor.b32  	%r729, %r729, %r560;
$L__BB0_64:
	and.b32  	%r562, %r503, 256;
	setp.eq.s32 	%p35, %r562, 0;
	@%p35 bra 	$L__BB0_66;
	ld.global.u32 	%r563, [%rd11+160];
	xor.b32  	%r733, %r733, %r563;
	ld.global.u32 	%r564, [%rd11+164];
	xor.b32  	%r732, %r732, %r564;
	ld.global.u32 	%r565, [%rd11+168];
	xor.b32  	%r731, %r731, %r565;
	ld.global.u32 	%r566, [%rd11+172];
	xor.b32  	%r730, %r730, %r566;
	ld.global.u32 	%r567, [%rd11+176];
	xor.b32  	%r729, %r729, %r567;
$L__BB0_66:
	and.b32  	%r569, %r503, 512;
	setp.eq.s32 	%p36, %r569, 0;
	@%p36 bra 	$L__BB0_68;
	ld.global.u32 	%r570, [%rd11+180];
	xor.b32  	%r733, %r733, %r570;
	ld.global.u32 	%r571, [%rd11+184];
	xor.b32  	%r732, %r732, %r571;
	ld.global.u32 	%r572, [%rd11+188];
	xor.b32  	%r731, %r731, %r572;
	ld.global.u32 	%r573, [%rd11+192];
	xor.b32  	%r730, %r730, %r573;
	ld.global.u32 	%r574, [%rd11+196];
	xor.b32  	%r729, %r729, %r574;
$L__BB0_68:
	and.b32  	%r576, %r503, 1024;
	setp.eq.s32 	%p37, %r576, 0;
	@%p37 bra 	$L__BB0_70;
	ld.global.u32 	%r577, [%rd11+200];
	xor.b32  	%r733, %r733, %r577;
	ld.global.u32 	%r578, [%rd11+204];
	xor.b32  	%r732, %r732, %r578;
	ld.global.u32 	%r579, [%rd11+208];
	xor.b32  	%r731, %r731, %r579;
	ld.global.u32 	%r580, [%rd11+212];
	xor.b32  	%r730, %r730, %r580;
	ld.global.u32 	%r581, [%rd11+216];
	xor.b32  	%r729, %r729, %r581;
$L__BB0_70:
	and.b32  	%r583, %r503, 2048;
	setp.eq.s32 	%p38, %r583, 0;
	@%p38 bra 	$L__BB0_72;
	ld.global.u32 	%r584, [%rd11+220];
	xor.b32  	%r733, %r733, %r584;
	ld.global.u32 	%r585, [%rd11+224];
	xor.b32  	%r732, %r732, %r585;
	ld.global.u32 	%r586, [%rd11+228];
	xor.b32  	%r731, %r731, %r586;
	ld.global.u32 	%r587, [%rd11+232];
	xor.b32  	%r730, %r730, %r587;
	ld.global.u32 	%r588, [%rd11+236];
	xor.b32  	%r729, %r729, %r588;
$L__BB0_72:
	and.b32  	%r590, %r503, 4096;
	setp.eq.s32 	%p39, %r590, 0;
	@%p39 bra 	$L__BB0_74;
	ld.global.u32 	%r591, [%rd11+240];
	xor.b32  	%r733, %r733, %r591;
	ld.global.u32 	%r592, [%rd11+244];
	xor.b32  	%r732, %r732, %r592;
	ld.global.u32 	%r593, [%rd11+248];
	xor.b32  	%r731, %r731, %r593;
	ld.global.u32 	%r594, [%rd11+252];
	xor.b32  	%r730, %r730, %r594;
	ld.global.u32 	%r595, [%rd11+256];
	xor.b32  	%r729, %r729, %r595;
$L__BB0_74:
	and.b32  	%r597, %r503, 8192;
	setp.eq.s32 	%p40, %r597, 0;
	@%p40 bra 	$L__BB0_76;
	ld.global.u32 	%r598, [%rd11+260];
	xor.b32  	%r733, %r733, %r598;
	ld.global.u32 	%r599, [%rd11+264];
	xor.b32  	%r732, %r732, %r599;
	ld.global.u32 	%r600, [%rd11+268];
	xor.b32  	%r731, %r731, %r600;
	ld.global.u32 	%r601, [%rd11+272];
	xor.b32  	%r730, %r730, %r601;
	ld.global.u32 	%r602, [%rd11+276];
	xor.b32  	%r729, %r729, %r602;
$L__BB0_76:
	and.b32  	%r604, %r503, 16384;
	setp.eq.s32 	%p41, %r604, 0;
	@%p41 bra 	$L__BB0_78;
	ld.global.u32 	%r605, [%rd11+280];
	xor.b32  	%r733, %r733, %r605;
	ld.global.u32 	%r606, [%rd11+284];
	xor.b32  	%r732, %r732, %r606;
	ld.global.u32 	%r607, [%rd11+288];
	xor.b32  	%r731, %r731, %r607;
	ld.global.u32 	%r608, [%rd11+292];
	xor.b32  	%r730, %r730, %r608;
	ld.global.u32 	%r609, [%rd11+296];
	xor.b32  	%r729, %r729, %r609;
$L__BB0_78:
	and.b32  	%r611, %r503, 32768;
	setp.eq.s32 	%p42, %r611, 0;
	@%p42 bra 	$L__BB0_80;
	ld.global.u32 	%r612, [%rd11+300];
	xor.b32  	%r733, %r733, %r612;
	ld.global.u32 	%r613, [%rd11+304];
	xor.b32  	%r732, %r732, %r613;
	ld.global.u32 	%r614, [%rd11+308];
	xor.b32  	%r731, %r731, %r614;
	ld.global.u32 	%r615, [%rd11+312];
	xor.b32  	%r730, %r730, %r615;
	ld.global.u32 	%r616, [%rd11+316];
	xor.b32  	%r729, %r729, %r616;
$L__BB0_80:
	add.s32 	%r728, %r728, 16;
	setp.ne.s32 	%p43, %r728, 32;
	@%p43 bra 	$L__BB0_48;
	mad.lo.s32 	%r617, %r722, -31, %r193;
	add.s32 	%r722, %r617, 1;
	setp.ne.s32 	%p44, %r722, 5;
	@%p44 bra 	$L__BB0_47;
	st.global.u32 	[%rd2+4], %r733;
	st.global.u32 	[%rd2+8], %r732;
	st.global.u32 	[%rd2+12], %r731;
	st.global.u32 	[%rd2+16], %r730;
	st.global.u32 	[%rd2+20], %r729;
	add.s32 	%r716, %r716, 1;
	setp.lt.u32 	%p45, %r716, %r184;
	@%p45 bra 	$L__BB0_46;
$L__BB0_83:
	shr.u64 	%rd12, %rd36, 2;
	add.s32 	%r715, %r715, 1;
	setp.gt.u64 	%p46, %rd36, 3;
	mov.u64 	%rd36, %rd12;
	@%p46 bra 	$L__BB0_44;
$L__BB0_84:
	cvt.u32.u64 	%r618, %rd13;
	mad.lo.s32 	%r619, %r618, 362437, %r1;
	st.global.u32 	[%rd2], %r619;
	mov.b32 	%r620, 0;
	st.global.v2.u32 	[%rd2+24], {%r620, %r620};
	st.global.u32 	[%rd2+32], %r620;
	mov.b64 	%rd34, 0;
	st.global.u64 	[%rd2+40], %rd34;
	ret;

}
	// .globl	_Z23generate_normal_samplesPdP17curandStateXORWOW
.visible .entry _Z23generate_normal_samplesPdP17curandStateXORWOW(
	.param .u64 .ptr .align 1 _Z23generate_normal_samplesPdP17curandStateXORWOW_param_0,
	.param .u64 .ptr .align 1 _Z23generate_normal_samplesPdP17curandStateXORWOW_param_1
)
{
	.reg .pred 	%p<17>;
	.reg .b32 	%r<141>;
	.reg .b32 	%f<10>;
	.reg .b64 	%rd<22>;
	.reg .b64 	%fd<170>;

	ld.param.u64 	%rd2, [_Z23generate_normal_samplesPdP17curandStateXORWOW_param_1];
	cvta.to.global.u64 	%rd3, %rd2;
	mov.u32 	%r42, %tid.x;
	mov.u32 	%r43, %ctaid.x;
	mov.u32 	%r44, %ntid.x;
	mad.lo.s32 	%r45, %r43, %r44, %r42;
	mul.wide.s32 	%rd4, %r45, 48;
	add.s64 	%rd5, %rd3, %rd4;
	ld.global.v2.u32 	{%r1, %r46}, [%rd5];
	ld.global.v2.u32 	{%r47, %r2}, [%rd5+8];
	ld.global.v2.u32 	{%r3, %r4}, [%rd5+16];
	ld.global.v2.u32 	{%r5, %r6}, [%rd5+24];
	ld.global.f32 	%f1, [%rd5+32];
	ld.global.f64 	%fd1, [%rd5+40];
	shr.u32 	%r48, %r46, 2;
	xor.b32  	%r49, %r48, %r46;
	shl.b32 	%r50, %r4, 4;
	shl.b32 	%r51, %r49, 1;
	xor.b32  	%r52, %r51, %r50;
	xor.b32  	%r53, %r52, %r49;
	xor.b32  	%r7, %r53, %r4;
	add.s32 	%r54, %r1, %r7;
	add.s32 	%r55, %r54, 362437;
	cvt.rn.f32.u32 	%f4, %r55;
	fma.rn.f32 	%f5, %f4, 0f2F800000, 0f2F000000;
	cvt.f64.f32 	%fd160, %f5;
	shr.u32 	%r56, %r47, 2;
	xor.b32  	%r57, %r56, %r47;
	shl.b32 	%r58, %r7, 4;
	shl.b32 	%r59, %r57, 1;
	xor.b32  	%r60, %r59, %r58;
	xor.b32  	%r61, %r60, %r57;
	xor.b32  	%r8, %r61, %r7;
	add.s32 	%r62, %r1, %r8;
	add.s32 	%r63, %r62, 724874;
	cvt.rn.f32.u32 	%f6, %r63;
	fma.rn.f32 	%f2, %f6, 0f2F800000, 0f2F000000;
	{
	.reg .b32 %temp; 
	mov.b64 	{%temp, %r129}, %fd160;
	}
	{
	.reg .b32 %temp; 
	mov.b64 	{%r130, %temp}, %fd160;
	}
	setp.gt.s32 	%p1, %r129, 1048575;
	mov.b32 	%r131, -1023;
	@%p1 bra 	$L__BB1_2;
	mul.f64 	%fd160, %fd160, 0d4350000000000000;
	{
	.reg .b32 %temp; 
	mov.b64 	{%temp, %r129}, %fd160;
	}
	{
	.reg .b32 %temp; 
	mov.b64 	{%r130, %temp}, %fd160;
	}
	mov.b32 	%r131, -1077;
$L__BB1_2:
	add.s32 	%r65, %r129, -1;
	setp.gt.u32 	%p2, %r65, 2146435070;
	@%p2 bra 	$L__BB1_6;
	shr.u32 	%r68, %r129, 20;
	add.s32 	%r132, %r131, %r68;
	and.b32  	%r69, %r129, 1048575;
	or.b32  	%r70, %r69, 1072693248;
	mov.b64 	%fd161, {%r130, %r70};
	setp.lt.u32 	%p4, %r70, 1073127583;
	@%p4 bra 	$L__BB1_5;
	{
	.reg .b32 %temp; 
	mov.b64 	{%r71, %temp}, %fd161;
	}
	{
	.reg .b32 %temp; 
	mov.b64 	{%temp, %r72}, %fd161;
	}
	add.s32 	%r73, %r72, -1048576;
	mov.b64 	%fd161, {%r71, %r73};
	add.s32 	%r132, %r132, 1;
$L__BB1_5:
	add.f64 	%fd35, %fd161, 0dBFF0000000000000;
	add.f64 	%fd36, %fd161, 0d3FF0000000000000;
	rcp.approx.ftz.f64 	%fd37, %fd36;
	neg.f64 	%fd38, %fd36;
	fma.rn.f64 	%fd39, %fd38, %fd37, 0d3FF0000000000000;
	fma.rn.f64 	%fd40, %fd39, %fd39, %fd39;
	fma.rn.f64 	%fd41, %fd40, %fd37, %fd37;
	mul.f64 	%fd42, %fd35, %fd41;
	fma.rn.f64 	%fd43, %fd35, %fd41, %fd42;
	mul.f64 	%fd44, %fd43, %fd43;
	fma.rn.f64 	%fd45, %fd44, 0d3EB1380B3AE80F1E, 0d3ED0EE258B7A8B04;
	fma.rn.f64 	%fd46, %fd45, %fd44, 0d3EF3B2669F02676F;
	fma.rn.f64 	%fd47, %fd46, %fd44, 0d3F1745CBA9AB0956;
	fma.rn.f64 	%fd48, %fd47, %fd44, 0d3F3C71C72D1B5154;
	fma.rn.f64 	%fd49, %fd48, %fd44, 0d3F624924923BE72D;
	fma.rn.f64 	%fd50, %fd49, %fd44, 0d3F8999999999A3C4;
	fma.rn.f64 	%fd51, %fd50, %fd44, 0d3FB5555555555554;
	sub.f64 	%fd52, %fd35, %fd43;
	add.f64 	%fd53, %fd52, %fd52;
	neg.f64 	%fd54, %fd43;
	fma.rn.f64 	%fd55, %fd54, %fd35, %fd53;
	mul.f64 	%fd56, %fd41, %fd55;
	mul.f64 	%fd57, %fd44, %fd51;
	fma.rn.f64 	%fd58, %fd57, %fd43, %fd56;
	xor.b32  	%r74, %r132, -2147483648;
	mov.b32 	%r75, 1127219200;
	mov.b64 	%fd59, {%r74, %r75};
	mov.b32 	%r76, -2147483648;
	mov.b64 	%fd60, {%r76, %r75};
	sub.f64 	%fd61, %fd59, %fd60;
	fma.rn.f64 	%fd62, %fd61, 0d3FE62E42FEFA39EF, %fd43;
	fma.rn.f64 	%fd63, %fd61, 0dBFE62E42FEFA39EF, %fd62;
	sub.f64 	%fd64, %fd63, %fd43;
	sub.f64 	%fd65, %fd58, %fd64;
	fma.rn.f64 	%fd66, %fd61, 0d3C7ABC9E3B39803F, %fd65;
	add.f64 	%fd162, %fd62, %fd66;
	bra.uni 	$L__BB1_7;
$L__BB1_6:
	fma.rn.f64 	%fd34, %fd160, 0d7FF0000000000000, 0d7FF0000000000000;
	{
	.reg .b32 %temp; 
	mov.b64 	{%temp, %r66}, %fd160;
	}
	and.b32  	%r67, %r66, 2147483647;
	setp.eq.s32 	%p3, %r67, 0;
	selp.f64 	%fd162, 0dFFF0000000000000, %fd34, %p3;
$L__BB1_7:
	mul.f64 	%fd11, %fd162, 0dC000000000000000;
	cvt.f64.f32 	%fd67, %f2;
	mul.f64 	%fd12, %fd67, 0d401921FB54442D18;
	setp.neu.f64 	%p5, %fd12, 0d7FF0000000000000;
	@%p5 bra 	$L__BB1_9;
	mov.f64 	%fd73, 0d0000000000000000;
	mov.f64 	%fd74, 0d7FF0000000000000;
	mul.rn.f64 	%fd164, %fd74, %fd73;
	mov.b32 	%r134, 1;
	bra.uni 	$L__BB1_12;
$L__BB1_9:
	mul.f64 	%fd68, %fd12, 0d3FE45F306DC9C883;
	cvt.rni.s32.f64 	%r133, %fd68;
	cvt.rn.f64.s32 	%fd69, %r133;
	fma.rn.f64 	%fd70, %fd69, 0dBFF921FB54442D18, %fd12;
	fma.rn.f64 	%fd71, %fd69, 0dBC91A62633145C00, %fd70;
	fma.rn.f64 	%fd164, %fd69, 0dB97B839A252049C0, %fd71;
	setp.ltu.f64 	%p6, %fd12, 0d41E0000000000000;
	@%p6 bra 	$L__BB1_11;
	{ // callseq 0, 0
	.param .b64 param0;
	st.param.f64 	[param0], %fd12;
	.param .align 16 .b8 retval0[16];
	call.uni (retval0), 
	__internal_trig_reduction_slowpathd, 
	(
	param0
	);
	ld.param.f64 	%fd164, [retval0];
	ld.param.b32 	%r133, [retval0+8];
	} // callseq 0
$L__BB1_11:
	add.s32 	%r134, %r133, 1;
$L__BB1_12:
	shl.b32 	%r80, %r134, 6;
	cvt.u64.u32 	%rd6, %r80;
	and.b64  	%rd7, %rd6, 64;
	mov.u64 	%rd8, __cudart_sin_cos_coeffs;
	add.s64 	%rd9, %rd8, %rd7;
	mul.rn.f64 	%fd75, %fd164, %fd164;
	and.b32  	%r81, %r134, 1;
	setp.eq.b32 	%p7, %r81, 1;
	selp.f64 	%fd76, 0dBDA8FF8320FD8164, 0d3DE5DB65F9785EBA, %p7;
	ld.global.nc.v2.f64 	{%fd77, %fd78}, [%rd9];
	fma.rn.f64 	%fd79, %fd76, %fd75, %fd77;
	fma.rn.f64 	%fd80, %fd79, %fd75, %fd78;
	ld.global.nc.v2.f64 	{%fd81, %fd82}, [%rd9+16];
	fma.rn.f64 	%fd83, %fd80, %fd75, %fd81;
	fma.rn.f64 	%fd84, %fd83, %fd75, %fd82;
	ld.global.nc.v2.f64 	{%fd85, %fd86}, [%rd9+32];
	fma.rn.f64 	%fd87, %fd84, %fd75, %fd85;
	fma.rn.f64 	%fd88, %fd87, %fd75, %fd86;
	fma.rn.f64 	%fd89, %fd88, %fd164, %fd164;
	fma.rn.f64 	%fd90, %fd88, %fd75, 0d3FF0000000000000;
	selp.f64 	%fd91, %fd90, %fd89, %p7;
	and.b32  	%r82, %r134, 2;
	setp.eq.s32 	%p8, %r82, 0;
	mov.f64 	%fd92, 0d0000000000000000;
	sub.f64 	%fd93, %fd92, %fd91;
	selp.f64 	%fd94, %fd91, %fd93, %p8;
	sqrt.rn.f64 	%fd95, %fd11;
	mul.f64 	%fd18, %fd95, %fd94;
	shr.u32 	%r83, %r2, 2;
	xor.b32  	%r84, %r83, %r2;
	shl.b32 	%r85, %r8, 4;
	shl.b32 	%r86, %r84, 1;
	xor.b32  	%r87, %r86, %r85;
	xor.b32  	%r88, %r87, %r84;
	xor.b32  	%r24, %r88, %r8;
	add.s32 	%r89, %r1, %r24;
	add.s32 	%r90, %r89, 1087311;
	cvt.rn.f32.u32 	%f7, %r90;
	fma.rn.f32 	%f8, %f7, 0f2F800000, 0f2F000000;
	cvt.f64.f32 	%fd165, %f8;
	shr.u32 	%r91, %r3, 2;
	xor.b32  	%r92, %r91, %r3;
	shl.b32 	%r93, %r24, 4;
	shl.b32 	%r94, %r92, 1;
	xor.b32  	%r95, %r94, %r93;
	xor.b32  	%r96, %r95, %r92;
	xor.b32  	%r97, %r96, %r24;
	add.s32 	%r25, %r1, 1449748;
	add.s32 	%r98, %r97, %r25;
	cvt.rn.f32.u32 	%f9, %r98;
	fma.rn.f32 	%f3, %f9, 0f2F800000, 0f2F000000;
	{
	.reg .b32 %temp; 
	mov.b64 	{%temp, %r135}, %fd165;
	}
	{
	.reg .b32 %temp; 
	mov.b64 	{%r136, %temp}, %fd165;
	}
	setp.gt.s32 	%p9, %r135, 1048575;
	mov.b32 	%r137, -1023;
	@%p9 bra 	$L__BB1_14;
	mul.f64 	%fd165, %fd165, 0d4350000000000000;
	{
	.reg .b32 %temp; 
	mov.b64 	{%temp, %r135}, %fd165;
	}
	{
	.reg .b32 %temp; 
	mov.b64 	{%r136, %temp}, %fd165;
	}
	mov.b32 	%r137, -1077;
$L__BB1_14:
	add.s32 	%r100, %r135, -1;
	setp.gt.u32 	%p10, %r100, 2146435070;
	@%p10 bra 	$L__BB1_18;
	shr.u32 	%r103, %r135, 20;
	add.s32 	%r138, %r137, %r103;
	and.b32  	%r104, %r135, 1048575;
	or.b32  	%r105, %r104, 1072693248;
	mov.b64 	%fd166, {%r136, %r105};
	setp.lt.u32 	%p12, %r105, 1073127583;
	@%p12 bra 	$L__BB1_17;
	{
	.reg .b32 %temp; 
	mov.b64 	{%r106, %temp}, %fd166;
	}
	{
	.reg .b32 %temp; 
	mov.b64 	{%temp, %r107}, %fd166;
	}
	add.s32 	%r108, %r107, -1048576;
	mov.b64 	%fd166, {%r106, %r108};
	add.s32 	%r138, %r138, 1;
$L__BB1_17:
	add.f64 	%fd97, %fd166, 0dBFF0000000000000;
	add.f64 	%fd98, %fd166, 0d3FF0000000000000;
	rcp.approx.ftz.f64 	%fd99, %fd98;
	neg.f64 	%fd100, %fd98;
	fma.rn.f64 	%fd101, %fd100, %fd99, 0d3FF0000000000000;
	fma.rn.f64 	%fd102, %fd101, %fd101, %fd101;
	fma.rn.f64 	%fd103, %fd102, %fd99, %fd99;
	mul.f64 	%fd104, %fd97, %fd103;
	fma.rn.f64 	%fd105, %fd97, %fd103, %fd104;
	mul.f64 	%fd106, %fd105, %fd105;
	fma.rn.f64 	%fd107, %fd106, 0d3EB1380B3AE80F1E, 0d3ED0EE258B7A8B04;
	fma.rn.f64 	%fd108, %fd107, %fd106, 0d3EF3B2669F02676F;
	fma.rn.f64 	%fd109, %fd108, %fd106, 0d3F1745CBA9AB0956;
	fma.rn.f64 	%fd110, %fd109, %fd106, 0d3F3C71C72D1B5154;
	fma.rn.f64 	%fd111, %fd110, %fd106, 0d3F624924923BE72D;
	fma.rn.f64 	%fd112, %fd111, %fd106, 0d3F8999999999A3C4;
	fma.rn.f64 	%fd113, %fd112, %fd106, 0d3FB5555555555554;
	sub.f64 	%fd114, %fd97, %fd105;
	add.f64 	%fd115, %fd114, %fd114;
	neg.f64 	%fd116, %fd105;
	fma.rn.f64 	%fd117, %fd116, %fd97, %fd115;
	mul.f64 	%fd118, %fd103, %fd117;
	mul.f64 	%fd119, %fd106, %fd113;
	fma.rn.f64 	%fd120, %fd119, %fd105, %fd118;
	xor.b32  	%r109, %r138, -2147483648;
	mov.b32 	%r110, 1127219200;
	mov.b64 	%fd121, {%r109, %r110};
	mov.b32 	%r111, -2147483648;
	mov.b64 	%fd122, {%r111, %r110};
	sub.f64 	%fd123, %fd121, %fd122;
	fma.rn.f64 	%fd124, %fd123, 0d3FE62E42FEFA39EF, %fd105;
	fma.rn.f64 	%fd125, %fd123, 0dBFE62E42FEFA39EF, %fd124;
	sub.f64 	%fd126, %fd125, %fd105;
	sub.f64 	%fd127, %fd120, %fd126;
	fma.rn.f64 	%fd128, %fd123, 0d3C7ABC9E3B39803F, %fd127;
	add.f64 	%fd167, %fd124, %fd128;
	bra.uni 	$L__BB1_19;
$L__BB1_18:
	fma.rn.f64 	%fd96, %fd165, 0d7FF0000000000000, 0d7FF0000000000000;
	{
	.reg .b32 %temp; 
	mov.b64 	{%temp, %r101}, %fd165;
	}
	and.b32  	%r102, %r101, 2147483647;
	setp.eq.s32 	%p11, %r102, 0;
	selp.f64 	%fd167, 0dFFF0000000000000, %fd96, %p11;
$L__BB1_19:
	cvt.f64.f32 	%fd129, %f3;
	mul.f64 	%fd28, %fd129, 0d401921FB54442D18;
	setp.neu.f64 	%p13, %fd28, 0d7FF0000000000000;
	@%p13 bra 	$L__BB1_21;
	mov.f64 	%fd135, 0d0000000000000000;
	mov.f64 	%fd136, 0d7FF0000000000000;
	mul.rn.f64 	%fd169, %fd136, %fd135;
	mov.b32 	%r140, 1;
	bra.uni 	$L__BB1_24;
$L__BB1_21:
	mul.f64 	%fd130, %fd28, 0d3FE45F306DC9C883;
	cvt.rni.s32.f64 	%r139, %fd130;
	cvt.rn.f64.s32 	%fd131, %r139;
	fma.rn.f64 	%fd132, %fd131, 0dBFF921FB54442D18, %fd28;
	fma.rn.f64 	%fd133, %fd131, 0dBC91A62633145C00, %fd132;
	fma.rn.f64 	%fd169, %fd131, 0dB97B839A252049C0, %fd133;
	setp.ltu.f64 	%p14, %fd28, 0d41E0000000000000;
	@%p14 bra 	$L__BB1_23;
	{ // callseq 1, 0
	.param .b64 param0;
	st.param.f64 	[param0], %fd28;
	.param .align 16 .b8 retval0[16];
	call.uni (retval0), 
	__internal_trig_reduction_slowpathd, 
	(
	param0
	);
	ld.param.f64 	%fd169, [retval0];
	ld.param.b32 	%r139, [retval0+8];
	} // callseq 1
$L__BB1_23:
	add.s32 	%r140, %r139, 1;
$L__BB1_24:
	ld.param.u64 	%rd21, [_Z23generate_normal_samplesPdP17curandStateXORWOW_param_1];
	ld.param.u64 	%rd20, [_Z23generate_normal_samplesPdP17curandStateXORWOW_param_0];
	mul.f64 	%fd137, %fd167, 0dC000000000000000;
	sqrt.rn.f64 	%fd138, %fd137;
	cvta.to.global.u64 	%rd10, %rd20;
	shl.b32 	%r114, %r140, 6;
	cvt.u64.u32 	%rd11, %r114;
	and.b64  	%rd12, %rd11, 64;
	mov.u64 	%rd13, __cudart_sin_cos_coeffs;
	add.s64 	%rd14, %rd13, %rd12;
	mul.rn.f64 	%fd139, %fd169, %fd169;
	and.b32  	%r115, %r140, 1;
	setp.eq.b32 	%p15, %r115, 1;
	selp.f64 	%fd140, 0dBDA8FF8320FD8164, 0d3DE5DB65F9785EBA, %p15;
	ld.global.nc.v2.f64 	{%fd141, %fd142}, [%rd14];
	fma.rn.f64 	%fd143, %fd140, %fd139, %fd141;
	fma.rn.f64 	%fd144, %fd143, %fd139, %fd142;
	ld.global.nc.v2.f64 	{%fd145, %fd146}, [%rd14+16];
	fma.rn.f64 	%fd147, %fd144, %fd139, %fd145;
	fma.rn.f64 	%fd148, %fd147, %fd139, %fd146;
	ld.global.nc.v2.f64 	{%fd149, %fd150}, [%rd14+32];
	fma.rn.f64 	%fd151, %fd148, %fd139, %fd149;
	fma.rn.f64 	%fd152, %fd151, %fd139, %fd150;
	fma.rn.f64 	%fd153, %fd152, %fd169, %fd169;
	fma.rn.f64 	%fd154, %fd152, %fd139, 0d3FF0000000000000;
	selp.f64 	%fd155, %fd154, %fd153, %p15;
	and.b32  	%r116, %r140, 2;
	setp.eq.s32 	%p16, %r116, 0;
	mov.f64 	%fd156, 0d0000000000000000;
	sub.f64 	%fd157, %fd156, %fd155;
	selp.f64 	%fd158, %fd155, %fd157, %p16;
	mul.f64 	%fd159, %fd138, %fd158;
	mov.u32 	%r117, %ctaid.x;
	mov.u32 	%r118, %ntid.x;
	mov.u32 	%r119, %tid.x;
	mad.lo.s32 	%r120, %r117, %r118, %r119;
	shl.b32 	%r121, %r120, 1;
	mul.wide.s32 	%rd15, %r121, 8;
	add.s64 	%rd16, %rd10, %rd15;
	st.global.f64 	[%rd16], %fd18;
	st.global.f64 	[%rd16+8], %fd159;
	cvta.to.global.u64 	%rd17, %rd21;
	mul.wide.s32 	%rd18, %r120, 48;
	add.s64 	%rd19, %rd17, %rd18;
	st.global.v2.u32 	[%rd19], {%r25, %r4};
	st.global.v2.u32 	[%rd19+8], {%r7, %r8};
	shr.u32 	%r122, %r3, 2;
	xor.b32  	%r123, %r122, %r3;
	shl.b32 	%r124, %r123, 1;
	shl.b32 	%r125, %r24, 4;
	xor.b32  	%r126, %r124, %r125;
	xor.b32  	%r127, %r126, %r123;
	xor.b32  	%r128, %r127, %r24;
	st.global.v2.u32 	[%rd19+16], {%r24, %r128};
	st.global.v2.u32 	[%rd19+24], {%r5, %r6};
	st.global.f32 	[%rd19+32], %f1;
	st.global.f64 	[%rd19+40], %fd1;
	ret;

}
.func  (.param .align 16 .b8 func_retval0[16]) __internal_trig_reduction_slowpathd(
	.param .b64 __internal_trig_reduction_slowpathd_param_0
)
{
	.local .align 8 .b8 	__local_depot2[40];
	.reg .b64 	%SP;
	.reg .b64 	%SPL;
	.reg .pred 	%p<10>;
	.reg .b32 	%r<47>;
	.reg .b64 	%rd<74>;
	.reg .b64 	%fd<5>;

	mov.u64 	%SPL, __local_depot2;
	ld.param.f64 	%fd4, [__internal_trig_reduction_slowpathd_param_0];
	add.u64 	%rd1, %SPL, 0;
	{
	.reg .b32 %temp; 
	mov.b64 	{%temp, %r1}, %fd4;
	}
	shr.u32 	%r2, %r1, 20;
	and.b32  	%r3, %r2, 2047;
	setp.eq.s32 	%p1, %r3, 2047;
	mov.b32 	%r46, 0;
	@%p1 bra 	$L__BB2_9;
	add.s32 	%r20, %r3, -1024;
	mov.b64 	%rd20, %fd4;
	shl.b64 	%rd2, %rd20, 11;
	shr.u32 	%r4, %r20, 6;
	sub.s32 	%r45, 15, %r4;
	sub.s32 	%r21, 19, %r4;
	setp.lt.u32 	%p2, %r20, 128;
	selp.b32 	%r6, 18, %r21, %p2;
	setp.ge.s32 	%p3, %r45, %r6;
	mov.b64 	%rd70, 0;
	@%p3 bra 	$L__BB2_4;
	add.s32 	%r23, %r6, %r4;
	neg.s32 	%r43, %r23;
	or.b64  	%rd3, %rd2, -9223372036854775808;
	mov.b64 	%rd70, 0;
	mov.b32 	%r42, 0;
	mov.u64 	%rd25, __cudart_i2opi_d;
	mov.u32 	%r44, %r45;
$L__BB2_3:
	.pragma "nounroll";
	mul.wide.s32 	%rd22, %r42, 8;
	add.s64 	%rd23, %rd1, %rd22;
	mul.wide.s32 	%rd24, %r44, 8;
	add.s64 	%rd26, %rd25, %rd24;
	ld.global.nc.u64 	%rd27, [%rd26];
	{
	.reg .u32 %r0, %r1, %r2, %r3, %alo, %ahi, %blo, %bhi, %clo, %chi;
	mov.b64 	{%alo,%ahi}, %rd27;
	mov.b64 	{%blo,%bhi}, %rd3;
	mov.b64 	{%clo,%chi}, %rd70;
	mad.lo.cc.u32 	%r0, %alo, %blo, %clo;
	madc.hi.cc.u32 	%r1, %alo, %blo, %chi;
	madc.hi.u32 	%r2, %alo, %bhi, 0;
	mad.lo.cc.u32 	%r1, %alo, %bhi, %r1;
	madc.hi.cc.u32 	%r2, %ahi, %blo, %r2;
	madc.hi.u32 	%r3, %ahi, %bhi, 0;
	mad.lo.cc.u32 	%r1, %ahi, %blo, %r1;
	madc.lo.cc.u32 	%r2, %ahi, %bhi, %r2;
	addc.u32 	%r3, %r3, 0;
	mov.b64 	%rd28, {%r0,%r1};
	mov.b64 	%rd70, {%r2,%r3};
	}
	st.local.u64 	[%rd23], %rd28;
	add.s32 	%r44, %r44, 1;
	add.s32 	%r43, %r43, 1;
	add.s32 	%r42, %r42, 1;
	setp.ne.s32 	%p4, %r43, -15;
	mov.u32 	%r45, %r6;
	@%p4 bra 	$L__BB2_3;
$L__BB2_4:
	cvt.s64.s32 	%rd29, %r45;
	cvt.u64.u32 	%rd30, %r4;
	add.s64 	%rd31, %rd30, %rd29;
	shl.b64 	%rd32, %rd31, 3;
	add.s64 	%rd33, %rd1, %rd32;
	st.local.u64 	[%rd33+-120], %rd70;
	and.b32  	%r15, %r2, 63;
	ld.local.u64 	%rd72, [%rd1+16];
	ld.local.u64 	%rd71, [%rd1+24];
	setp.eq.s32 	%p5, %r15, 0;
	@%p5 bra 	$L__BB2_6;
	shl.b64 	%rd34, %rd71, %r15;
	shr.u64 	%rd35, %rd72, 1;
	xor.b32  	%r24, %r15, 63;
	shr.u64 	%rd36, %rd35, %r24;
	or.b64  	%rd71, %rd34, %rd36;
	ld.local.u64 	%rd37, [%rd1+8];
	shl.b64 	%rd38, %rd72, %r15;
	shr.u64 	%rd39, %rd37, 1;
	shr.u64 	%rd40, %rd39, %r24;
	or.b64  	%rd72, %rd38, %rd40;
$L__BB2_6:
	and.b32  	%r25, %r1, -2147483648;
	shr.u64 	%rd41, %rd71, 62;
	cvt.u32.u64 	%r26, %rd41;
	mov.b64 	{%r27, %r28}, %rd71;
	mov.b64 	{%r29, %r30}, %rd72;
	shf.l.wrap.b32 	%r31, %r30, %r27, 2;
	shf.l.wrap.b32 	%r32, %r27, %r28, 2;
	mov.b64 	%rd42, {%r31, %r32};
	shl.b64 	%rd43, %rd72, 2;
	shr.u64 	%rd44, %rd42, 63;
	cvt.u32.u64 	%r33, %rd44;
	add.s32 	%r34, %r33, %r26;
	setp.eq.s32 	%p6, %r25, 0;
	neg.s32 	%r35, %r34;
	selp.b32 	%r46, %r34, %r35, %p6;
	setp.gt.s64 	%p7, %rd42, -1;
	mov.b64 	%rd45, 0;
	{
	.reg .u32 %r0, %r1, %r2, %r3, %a0, %a1, %a2, %a3, %b0, %b1, %b2, %b3;
	mov.b64 	{%a0,%a1}, %rd45;
	mov.b64 	{%a2,%a3}, %rd45;
	mov.b64 	{%b0,%b1}, %rd43;
	mov.b64 	{%b2,%b3}, %rd42;
	sub.cc.u32 	%r0, %a0, %b0;
	subc.cc.u32 	%r1, %a1, %b1;
	subc.cc.u32 	%r2, %a2, %b2;
	subc.u32 	%r3, %a3, %b3;
	mov.b64 	%rd46, {%r0,%r1};
	mov.b64 	%rd47, {%r2,%r3};
	}
	xor.b32  	%r36, %r25, -2147483648;
	selp.b64 	%rd73, %rd42, %rd47, %p7;
	selp.b64 	%rd14, %rd43, %rd46, %p7;
	selp.b32 	%r17, %r25, %r36, %p7;
	clz.b64 	%r37, %rd73;
	cvt.u64.u32 	%rd15, %r37;
	setp.eq.s32 	%p8, %r37, 0;
	@%p8 bra 	$L__BB2_8;
	cvt.u32.u64 	%r38, %rd15;
	and.b32  	%r39, %r38, 63;
	shl.b64 	%rd48, %rd73, %r39;
	shr.u64 	%rd49, %rd14, 1;
	not.b32 	%r40, %r38;
	and.b32  	%r41, %r40, 63;
	shr.u64 	%rd50, %rd49, %r41;
	or.b64  	%rd73, %rd48, %rd50;
$L__BB2_8:
	mov.b64 	%rd51, -3958705157555305931;
	{
	.reg .u32 %r0, %r1, %r2, %r3, %alo, %ahi, %blo, %bhi;
	mov.b64 	{%alo,%ahi}, %rd73;
	mov.b64 	{%blo,%bhi}, %rd51;
	mul.lo.u32 	%r0, %alo, %blo;
	mul.hi.u32 	%r1, %alo, %blo;
	mad.lo.cc.u32 	%r1, %alo, %bhi, %r1;
	madc.hi.u32 	%r2, %alo, %bhi, 0;
	mad.lo.cc.u32 	%r1, %ahi, %blo, %r1;
	madc.hi.cc.u32 	%r2, %ahi, %blo, %r2;
	madc.hi.u32 	%r3, %ahi, %bhi, 0;
	mad.lo.cc.u32 	%r2, %ahi, %bhi, %r2;
	addc.u32 	%r3, %r3, 0;
	mov.b64 	%rd52, {%r0,%r1};
	mov.b64 	%rd53, {%r2,%r3};
	}
	setp.gt.s64 	%p9, %rd53, 0;
	{
	.reg .u32 %r0, %r1, %r2, %r3, %a0, %a1, %a2, %a3, %b0, %b1, %b2, %b3;
	mov.b64 	{%a0,%a1}, %rd52;
	mov.b64 	{%a2,%a3}, %rd53;
	mov.b64 	{%b0,%b1}, %rd52;
	mov.b64 	{%b2,%b3}, %rd53;
	add.cc.u32 	%r0, %a0, %b0;
	addc.cc.u32 	%r1, %a1, %b1;
	addc.cc.u32 	%r2, %a2, %b2;
	addc.u32 	%r3, %a3, %b3;
	mov.b64 	%rd54, {%r0,%r1};
	mov.b64 	%rd55, {%r2,%r3};
	}
	selp.b64 	%rd56, %rd55, %rd53, %p9;
	selp.s64 	%rd57, -1, 0, %p9;
	sub.s64 	%rd58, %rd57, %rd15;
	cvt.u64.u32 	%rd59, %r17;
	shl.b64 	%rd60, %rd59, 32;
	add.s64 	%rd61, %rd56, 1;
	shr.u64 	%rd62, %rd61, 10;
	add.s64 	%rd63, %rd62, 1;
	shr.u64 	%rd64, %rd63, 1;
	shl.b64 	%rd65, %rd58, 52;
	add.s64 	%rd66, %rd65, %rd64;
	add.s64 	%rd67, %rd66, 4602678819172646912;
	or.b64  	%rd68, %rd67, %rd60;
	mov.b64 	%fd4, %rd68;
$L__BB2_9:
	st.param.f64 	[func_retval0], %fd4;
	st.param.b32 	[func_retval0+8], %r46;
	ret;

}


// ===== COMPILED SASS (sm_100) =====

	.target	sm_100

	.elftype	@"ET_EXEC"


//--------------------- .note.nv.tkinfo           --------------------------
	.section	.note.nv.tkinfo,"",@"SHT_NOTE"
	.sectionflags	@"SHF_NOTE_NV_TKINFO"
	.tkinfo
        /*0018*/ 	.word	0x00000002
        /*0030*/ 	.string	""
        /*0030*/ 	.string	"ptxas"
        /*0030*/ 	.string	"Cuda compilation tools, release 13.0, V13.0.88"
        /*0030*/ 	.string	"Build cuda_13.0.r13.0/compiler.36424714_0"
        /*0030*/ 	.string	"-arch sm_100 -m 64 "



//--------------------- .note.nv.cuinfo           --------------------------
	.section	.note.nv.cuinfo,"",@"SHT_NOTE"
	.sectionflags	@"SHF_NOTE_NV_CUINFO"
        /*0018*/ 	.short	0x0002
        /*001a*/ 	.short	0x0064
        /*001c*/ 	.short	0x0082
	.zero		2


//--------------------- .nv.info                  --------------------------
	.section	.nv.info,"",@"SHT_CUDA_INFO"
	.align	4


	//----- nvinfo : EIATTR_REGCOUNT
	.align		4
        /*0000*/ 	.byte	0x04, 0x2f
        /*0002*/ 	.short	(.L_12 - .L_11)
	.align		4
.L_11:
        /*0004*/ 	.word	index@(_Z12setup_kernelP17curandStateXORWOWyyPl)
        /*0008*/ 	.word	0x0000001f


	//----- nvinfo : EIATTR_FRAME_SIZE
	.align		4
.L_12:
        /*000c*/ 	.byte	0x04, 0x11
        /*000e*/ 	.short	(.L_14 - .L_13)
	.align		4
.L_13:
        /*0010*/ 	.word	index@(_Z12setup_kernelP17curandStateXORWOWyyPl)
        /*0014*/ 	.word	0x00000000


	//----- nvinfo : EIATTR_REGCOUNT
	.align		4
.L_14:
        /*0018*/ 	.byte	0x04, 0x2f
        /*001a*/ 	.short	(.L_16 - .L_15)
	.align		4
.L_15:
        /*001c*/ 	.word	index@(_Z23generate_normal_samplesPdP17curandStateXORWOW)
        /*0020*/ 	.word	0x00000028


	//----- nvinfo : EIATTR_FRAME_SIZE
	.align		4
.L_16:
        /*0024*/ 	.byte	0x04, 0x11
        /*0026*/ 	.short	(.L_18 - .L_17)
	.align		4
.L_17:
        /*0028*/ 	.word	index@($_Z23generate_normal_samplesPdP17curandStateXORWOW$__internal_trig_reduction_slowpathd)
        /*002c*/ 	.word	0x00000028


	//----- nvinfo : EIATTR_FRAME_SIZE
	.align		4
.L_18:
        /*0030*/ 	.byte	0x04, 0x11
        /*0032*/ 	.short	(.L_20 - .L_19)
	.align		4
.L_19:
        /*0034*/ 	.word	index@($__internal_0_$__cuda_sm20_dsqrt_rn_f64_mediumpath_v1)
        /*0038*/ 	.word	0x00000028


	//----- nvinfo : EIATTR_FRAME_SIZE
	.align		4
.L_20:
        /*003c*/ 	.byte	0x04, 0x11
        /*003e*/ 	.short	(.L_22 - .L_21)
	.align		4
.L_21:
        /*0040*/ 	.word	index@(_Z23generate_normal_samplesPdP17curandStateXORWOW)
        /*0044*/ 	.word	0x00000028


	//----- nvinfo : EIATTR_MIN_STACK_SIZE
	.align		4
.L_22:
        /*0048*/ 	.byte	0x04, 0x12
        /*004a*/ 	.short	(.L_24 - .L_23)
	.align		4
.L_23:
        /*004c*/ 	.word	index@(_Z23generate_normal_samplesPdP17curandStateXORWOW)
        /*0050*/ 	.word	0x00000028


	//----- nvinfo : EIATTR_MIN_STACK_SIZE
	.align		4
.L_24:
        /*0054*/ 	.byte	0x04, 0x12
        /*0056*/ 	.short	(.L_26 - .L_25)
	.align		4
.L_25:
        /*0058*/ 	.word	index@(_Z12setup_kernelP17curandStateXORWOWyyPl)
        /*005c*/ 	.word	0x00000000
.L_26:


//--------------------- .nv.compat                --------------------------
	.section	.nv.compat,"",@"SHT_CUDA_COMPAT_INFO"
	.align	4
        /*0000*/ 	.byte	0x02, 0x09, 0x00, 0x00, 0x02, 0x02, 0x01, 0x00, 0x02, 0x05, 0x05, 0x00, 0x03, 0x07, 0x01, 0x01
        /*0010*/ 	.byte	0x02, 0x03, 0x00, 0x00, 0x02, 0x06, 0x01, 0x00, 0x04, 0x0b, 0x08, 0x00, 0x01, 0x00, 0x00, 0x00
        /*0020*/ 	.byte	0x00, 0x00, 0x00, 0x00


//--------------------- .nv.info._Z23generate_normal_samplesPdP17curandStateXORWOW --------------------------
	.section	.nv.info._Z23generate_normal_samplesPdP17curandStateXORWOW,"",@"SHT_CUDA_INFO"
	.sectionflags	@""
	.align	4


	//----- nvinfo : EIATTR_CUDA_API_VERSION
	.align		4
        /*0000*/ 	.byte	0x04, 0x37
        /*0002*/ 	.short	(.L_28 - .L_27)
.L_27:
        /*0004*/ 	.word	0x00000082


	//----- nvinfo : EIATTR_KPARAM_INFO
	.align		4
.L_28:
        /*0008*/ 	.byte	0x04, 0x17
        /*000a*/ 	.short	(.L_30 - .L_29)
.L_29:
        /*000c*/ 	.word	0x00000000
        /*0010*/ 	.short	0x0001
        /*0012*/ 	.short	0x0008
        /*0014*/ 	.byte	0x00, 0xf5, 0x21, 0x00


	//----- nvinfo : EIATTR_KPARAM_INFO
	.align		4
.L_30:
        /*0018*/ 	.byte	0x04, 0x17
        /*001a*/ 	.short	(.L_32 - .L_31)
.L_31:
        /*001c*/ 	.word	0x00000000
        /*0020*/ 	.short	0x0000
        /*0022*/ 	.short	0x0000
        /*0024*/ 	.byte	0x00, 0xf5, 0x21, 0x00


	//----- nvinfo : EIATTR_SPARSE_MMA_MASK
	.align		4
.L_32:
        /*0028*/ 	.byte	0x03, 0x50
        /*002a*/ 	.short	0x0000


	//----- nvinfo : EIATTR_MAXREG_COUNT
	.align		4
        /*002c*/ 	.byte	0x03, 0x1b
        /*002e*/ 	.short	0x00ff


	//----- nvinfo : EIATTR_MERCURY_ISA_VERSION
	.align		4
        /*0030*/ 	.byte	0x03, 0x5f
        /*0032*/ 	.short	0x0101


	//----- nvinfo : EIATTR_VRC_CTA_INIT_COUNT
	.align		4
        /*0034*/ 	.byte	0x02, 0x4a
	.zero		1
	.zero		1


	//----- nvinfo : EIATTR_EXIT_INSTR_OFFSETS
	.align		4
        /*0038*/ 	.byte	0x04, 0x1c
        /*003a*/ 	.short	(.L_34 - .L_33)


	//   ....[0]....
.L_33:
        /*003c*/ 	.word	0x00001b20


	//----- nvinfo : EIATTR_CRS_STACK_SIZE
	.align		4
.L_34:
        /*0040*/ 	.byte	0x04, 0x1e
        /*0042*/ 	.short	(.L_36 - .L_35)
.L_35:
        /*0044*/ 	.word	0x00000000


	//----- nvinfo : EIATTR_CBANK_PARAM_SIZE
	.align		4
.L_36:
        /*0048*/ 	.byte	0x03, 0x19
        /*004a*/ 	.short	0x0010


	//----- nvinfo : EIATTR_PARAM_CBANK
	.align		4
        /*004c*/ 	.byte	0x04, 0x0a
        /*004e*/ 	.short	(.L_38 - .L_37)
	.align		4
.L_37:
        /*0050*/ 	.word	index@(.nv.constant0._Z23generate_normal_samplesPdP17curandStateXORWOW)
        /*0054*/ 	.short	0x0380
        /*0056*/ 	.short	0x0010


	//----- nvinfo : EIATTR_SW_WAR
	.align		4
.L_38:
        /*0058*/ 	.byte	0x04, 0x36
        /*005a*/ 	.short	(.L_40 - .L_39)
.L_39:
        /*005c*/ 	.word	0x00000008
.L_40:


//--------------------- .nv.info._Z12setup_kernelP17curandStateXORWOWyyPl --------------------------
	.section	.nv.info._Z12setup_kernelP17curandStateXORWOWyyPl,"",@"SHT_CUDA_INFO"
	.sectionflags	@""
	.align	4


	//----- nvinfo : EIATTR_CUDA_API_VERSION
	.align		4
        /*0000*/ 	.byte	0x04, 0x37
        /*0002*/ 	.short	(.L_42 - .L_41)
.L_41:
        /*0004*/ 	.word	0x00000082


	//----- nvinfo : EIATTR_KPARAM_INFO
	.align		4
.L_42:
        /*0008*/ 	.byte	0x04, 0x17
        /*000a*/ 	.short	(.L_44 - .L_43)
.L_43:
        /*000c*/ 	.word	0x00000000
        /*0010*/ 	.short	0x0003
        /*0012*/ 	.short	0x0018
        /*0014*/ 	.byte	0x00, 0xf5, 0x21, 0x00


	//----- nvinfo : EIATTR_KPARAM_INFO
	.align		4
.L_44:
        /*0018*/ 	.byte	0x04, 0x17
        /*001a*/ 	.short	(.L_46 - .L_45)
.L_45:
        /*001c*/ 	.word	0x00000000
        /*0020*/ 	.short	0x0002
        /*0022*/ 	.short	0x0010
        /*0024*/ 	.byte	0x00, 0xf0, 0x21, 0x00


	//----- nvinfo : EIATTR_KPARAM_INFO
	.align		4
.L_46:
        /*0028*/ 	.byte	0x04, 0x17
        /*002a*/ 	.short	(.L_48 - .L_47)
.L_47:
        /*002c*/ 	.word	0x00000000
        /*0030*/ 	.short	0x0001
        /*0032*/ 	.short	0x0008
        /*0034*/ 	.byte	0x00, 0xf0, 0x21, 0x00


	//----- nvinfo : EIATTR_KPARAM_INFO
	.align		4
.L_48:
        /*0038*/ 	.byte	0x04, 0x17
        /*003a*/ 	.short	(.L_50 - .L_49)
.L_49:
        /*003c*/ 	.word	0x00000000
        /*0040*/ 	.short	0x0000
        /*0042*/ 	.short	0x0000
        /*0044*/ 	.byte	0x00, 0xf5, 0x21, 0x00


	//----- nvinfo : EIATTR_SPARSE_MMA_MASK
	.align		4
.L_50:
        /*0048*/ 	.byte	0x03, 0x50
        /*004a*/ 	.short	0x0000


	//----- nvinfo : EIATTR_MAXREG_COUNT
	.align		4
        /*004c*/ 	.byte	0x03, 0x1b
        /*004e*/ 	.short	0x00ff


	//----- nvinfo : EIATTR_MERCURY_ISA_VERSION
	.align		4
        /*0050*/ 	.byte	0x03, 0x5f
        /*0052*/ 	.short	0x0101


	//----- nvinfo : EIATTR_VRC_CTA_INIT_COUNT
	.align		4
        /*0054*/ 	.byte	0x02, 0x4a
	.zero		1
	.zero		1


	//----- nvinfo : EIATTR_EXIT_INSTR_OFFSETS
	.align		4
        /*0058*/ 	.byte	0x04, 0x1c
        /*005a*/ 	.short	(.L_52 - .L_51)


	//   ....[0]....
.L_51:
        /*005c*/ 	.word	0x00001c90


	//----- nvinfo : EIATTR_CRS_STACK_SIZE
	.align		4
.L_52:
        /*0060*/ 	.byte	0x04, 0x1e
        /*0062*/ 	.short	(.L_54 - .L_53)
.L_53:
        /*0064*/ 	.word	0x00000000


	//----- nvinfo : EIATTR_CBANK_PARAM_SIZE
	.align		4
.L_54:
        /*0068*/ 	.byte	0x03, 0x19
        /*006a*/ 	.short	0x0020


	//----- nvinfo : EIATTR_PARAM_CBANK
	.align		4
        /*006c*/ 	.byte	0x04, 0x0a
        /*006e*/ 	.short	(.L_56 - .L_55)
	.align		4
.L_55:
        /*0070*/ 	.word	index@(.nv.constant0._Z12setup_kernelP17curandStateXORWOWyyPl)
        /*0074*/ 	.short	0x0380
        /*0076*/ 	.short	0x0020


	//----- nvinfo : EIATTR_SW_WAR
	.align		4
.L_56:
        /*0078*/ 	.byte	0x04, 0x36
        /*007a*/ 	.short	(.L_58 - .L_57)
.L_57:
        /*007c*/ 	.word	0x00000008
.L_58:


//--------------------- .nv.callgraph             --------------------------
	.section	.nv.callgraph,"",@"SHT_CUDA_CALLGRAPH"
	.align	4
	.sectionentsize	8
	.align		4
        /*0000*/ 	.word	0x00000000
	.align		4
        /*0004*/ 	.word	0xffffffff
	.align		4
        /*0008*/ 	.word	0x00000000
	.align		4
        /*000c*/ 	.word	0xfffffffe
	.align		4
        /*0010*/ 	.word	0x00000000
	.align		4
        /*0014*/ 	.word	0xfffffffd
	.align		4
        /*0018*/ 	.word	0x00000000
	.align		4
        /*001c*/ 	.word	0xfffffffc


//--------------------- .nv.constant4             --------------------------
	.section	.nv.constant4,"a",@progbits
	.align	8
	.align		8
.nv.constant4:
        /*0000*/ 	.dword	precalc_xorwow_matrix
	.align		8
        /*0008*/ 	.dword	precalc_xorwow_offset_matrix
	.align		8
        /*0010*/ 	.dword	mrg32k3aM1
	.align		8
        /*0018*/ 	.dword	mrg32k3aM2
	.align		8
        /*0020*/ 	.dword	mrg32k3aM1SubSeq
	.align		8
        /*0028*/ 	.dword	mrg32k3aM2SubSeq
	.align		8
        /*0030*/ 	.dword	mrg32k3aM1Seq
	.align		8
        /*0038*/ 	.dword	mrg32k3aM2Seq
	.align		8
        /*0040*/ 	.dword	__cudart_i2opi_d
	.align		8
        /*0048*/ 	.dword	__cudart_sin_cos_coeffs


//--------------------- .nv.constant3             --------------------------
	.section	.nv.constant3,"a",@progbits
	.align	8
.nv.constant3:
	.type		__cr_lgamma_table,@object
	.size		__cr_lgamma_table,(.L_8 - __cr_lgamma_table)
__cr_lgamma_table:
        /*0000*/ 	.byte	0x00, 0x00, 0x00, 0x00, 0x00, 0x00, 0x00, 0x00, 0x00, 0x00, 0x00, 0x00, 0x00, 0x00, 0x00, 0x00
        /*0010*/ 	.byte	0xef, 0x39, 0xfa, 0xfe, 0x42, 0x2e, 0xe6, 0x3f, 0x02, 0x20, 0x2a, 0xfa, 0x0b, 0xab, 0xfc, 0x3f
        /*0020*/ 	.byte	0xf9, 0x2c, 0x92, 0x7c, 0xa7, 0x6c, 0x09, 0x40, 0xc9, 0x79, 0x44, 0x3c, 0x64, 0x26, 0x13, 0x40
        /*0030*/ 	.byte	0xca, 0x01, 0xcf, 0x3a, 0x27, 0x51, 0x1a, 0x40, 0x30, 0xcc, 0x2d, 0xf3, 0xe1, 0x0c, 0x21, 0x40
        /*0040*/ 	.byte	0x0d, 0xb7, 0xfc, 0x82, 0x8e, 0x35, 0x25, 0x40
.L_8:


//--------------------- .text._Z23generate_normal_samplesPdP17curandStateXORWOW --------------------------
	.section	.text._Z23generate_normal_samplesPdP17curandStateXORWOW,"ax",@progbits
	.align	128
        .global         _Z23generate_normal_samplesPdP17curandStateXORWOW
        .type           _Z23generate_normal_samplesPdP17curandStateXORWOW,@function
        .size           _Z23generate_normal_samplesPdP17curandStateXORWOW,(.L_x_46 - _Z23generate_normal_samplesPdP17curandStateXORWOW)
        .other          _Z23generate_normal_samplesPdP17curandStateXORWOW,@"STO_CUDA_ENTRY STV_DEFAULT"
_Z23generate_normal_samplesPdP17curandStateXORWOW:
.text._Z23generate_normal_samplesPdP17curandStateXORWOW:
[----:B------:R-:W0:Y:S01]  /*0000*/  LDC R1, c[0x0][0x37c] ;  /* 0x0000df00ff017b82 */ /* 0x000e220000000800 */
[----:B------:R-:W1:Y:S07]  /*0010*/  S2R R3, SR_TID.X ;  /* 0x0000000000037919 */ /* 0x000e6e0000002100 */
[----:B------:R-:W1:Y:S01]  /*0020*/  S2UR UR6, SR_CTAID.X ;  /* 0x00000000000679c3 */ /* 0x000e620000002500 */
[----:B------:R-:W2:Y:S01]  /*0030*/  LDCU.64 UR4, c[0x0][0x358] ;  /* 0x00006b00ff0477ac */ /* 0x000ea20008000a00 */
[----:B0-----:R-:W-:-:S06]  /*0040*/  VIADD R1, R1, 0xffffffd8 ;  /* 0xffffffd801017836 */ /* 0x001fcc0000000000 */
[----:B------:R-:W1:Y:S08]  /*0050*/  LDC R0, c[0x0][0x360] ;  /* 0x0000d800ff007b82 */ /* 0x000e700000000800 */
[----:B------:R-:W0:Y:S01]  /*0060*/  LDC.64 R4, c[0x0][0x388] ;  /* 0x0000e200ff047b82 */ /* 0x000e220000000a00 */
[----:B-1----:R-:W-:-:S04]  /*0070*/  IMAD R3, R0, UR6, R3 ;  /* 0x0000000600037c24 */ /* 0x002fc8000f8e0203 */
[----:B0-----:R-:W-:-:S05]  /*0080*/  IMAD.WIDE R4, R3, 0x30, R4 ;  /* 0x0000003003047825 */ /* 0x001fca00078e0204 */
[----:B--2---:R-:W2:Y:S04]  /*0090*/  LDG.E.64 R22, desc[UR4][R4.64] ;  /* 0x0000000404167981 */ /* 0x004ea8000c1e1b00 */
[----:B------:R-:W3:Y:S04]  /*00a0*/  LDG.E.64 R20, desc[UR4][R4.64+0x10] ;  /* 0x0000100404147981 */ /* 0x000ee8000c1e1b00 */
[----:B------:R-:W4:Y:S01]  /*00b0*/  LDG.E.64 R26, desc[UR4][R4.64+0x8] ;  /* 0x00000804041a7981 */ /* 0x000f22000c1e1b00 */
[----:B------:R-:W-:-:S03]  /*00c0*/  IMAD.MOV.U32 R12, RZ, RZ, 0x2f800000 ;  /* 0x2f800000ff0c7424 */ /* 0x000fc600078e00ff */
[----:B------:R-:W5:Y:S04]  /*00d0*/  LDG.E R0, desc[UR4][R4.64+0x20] ;  /* 0x0000200404007981 */ /* 0x000f68000c1e1900 */
[----:B------:R-:W5:Y:S04]  /*00e0*/  LDG.E.64 R18, desc[UR4][R4.64+0x28] ;  /* 0x0000280404127981 */ /* 0x000f68000c1e1b00 */
[----:B------:R0:W5:Y:S01]  /*00f0*/  LDG.E.64 R16, desc[UR4][R4.64+0x18] ;  /* 0x0000180404107981 */ /* 0x000162000c1e1b00 */
[----:B------:R-:W-:Y:S01]  /*0100*/  BSSY.RECONVERGENT B0, `(.L_x_0) ;  /* 0x0000068000007945 */ /* 0x000fe20003800200 */
[----:B--2---:R-:W-:-:S04]  /*0110*/  SHF.R.U32.HI R2, RZ, 0x2, R23 ;  /* 0x00000002ff027819 */ /* 0x004fc80000011617 */
[----:B------:R-:W-:Y:S01]  /*0120*/  LOP3.LUT R2, R2, R23, RZ, 0x3c, !PT ;  /* 0x0000001702027212 */ /* 0x000fe200078e3cff */
[----:B---3--:R-:W-:-:S04]  /*0130*/  IMAD.SHL.U32 R3, R21, 0x10, RZ ;  /* 0x0000001015037824 */ /* 0x008fc800078e00ff */
[----:B------:R-:W-:-:S05]  /*0140*/  IMAD.SHL.U32 R6, R2, 0x2, RZ ;  /* 0x0000000202067824 */ /* 0x000fca00078e00ff */
[----:B------:R-:W-:-:S04]  /*0150*/  LOP3.LUT R2, R2, R6, R3, 0x96, !PT ;  /* 0x0000000602027212 */ /* 0x000fc800078e9603 */
[----:B------:R-:W-:-:S04]  /*0160*/  LOP3.LUT R2, R2, R21, RZ, 0x3c, !PT ;  /* 0x0000001502027212 */ /* 0x000fc800078e3cff */
[----:B------:R-:W-:Y:S01]  /*0170*/  IADD3 R3, PT, PT, R22, 0x587c5, R2 ;  /* 0x000587c516037810 */ /* 0x000fe20007ffe002 */
[----:B------:R-:W-:-:S03]  /*0180*/  IMAD.SHL.U32 R6, R2, 0x10, RZ ;  /* 0x0000001002067824 */ /* 0x000fc600078e00ff */
[----:B------:R-:W-:-:S05]  /*0190*/  I2FP.F32.U32 R3, R3 ;  /* 0x0000000300037245 */ /* 0x000fca0000201000 */
[----:B------:R-:W-:Y:S01]  /*01a0*/  FFMA R7, R3, R12, 1.1641532182693481445e-10 ;  /* 0x2f00000003077423 */ /* 0x000fe2000000000c */
[----:B----4-:R-:W-:-:S03]  /*01b0*/  SHF.R.U32.HI R3, RZ, 0x2, R26 ;  /* 0x00000002ff037819 */ /* 0x010fc6000001161a */
[----:B0-----:R-:W0:Y:S01]  /*01c0*/  F2F.F64.F32 R4, R7 ;  /* 0x0000000700047310 */ /* 0x001e220000201800 */
[----:B------:R-:W-:-:S05]  /*01d0*/  LOP3.LUT R3, R3, R26, RZ, 0x3c, !PT ;  /* 0x0000001a03037212 */ /* 0x000fca00078e3cff */
[----:B------:R-:W-:-:S05]  /*01e0*/  IMAD.SHL.U32 R10, R3, 0x2, RZ ;  /* 0x00000002030a7824 */ /* 0x000fca00078e00ff */
[----:B------:R-:W-:Y:S02]  /*01f0*/  LOP3.LUT R3, R3, R10, R6, 0x96, !PT ;  /* 0x0000000a03037212 */ /* 0x000fe400078e9606 */
[----:B0-----:R-:W-:Y:S01]  /*0200*/  ISETP.GT.AND P0, PT, R5, 0xfffff, PT ;  /* 0x000fffff0500780c */ /* 0x001fe20003f04270 */
[----:B------:R-:W-:Y:S01]  /*0210*/  IMAD.MOV.U32 R8, RZ, RZ, R4 ;  /* 0x000000ffff087224 */ /* 0x000fe200078e0004 */
[----:B------:R-:W-:Y:S01]  /*0220*/  LOP3.LUT R3, R3, R2, RZ, 0x3c, !PT ;  /* 0x0000000203037212 */ /* 0x000fe200078e3cff */
[--C-:B------:R-:W-:Y:S02]  /*0230*/  IMAD.MOV.U32 R9, RZ, RZ, R5.reuse ;  /* 0x000000ffff097224 */ /* 0x100fe400078e0005 */
[----:B------:R-:W-:Y:S01]  /*0240*/  IMAD.MOV.U32 R6, RZ, RZ, R5 ;  /* 0x000000ffff067224 */ /* 0x000fe200078e0005 */
[----:B------:R-:W-:-:S04]  /*0250*/  IADD3 R5, PT, PT, R22, 0xb0f8a, R3 ;  /* 0x000b0f8a16057810 */ /* 0x000fc80007ffe003 */
[----:B------:R-:W-:Y:S01]  /*0260*/  I2FP.F32.U32 R7, R5 ;  /* 0x0000000500077245 */ /* 0x000fe20000201000 */
[----:B------:R-:W-:Y:S02]  /*0270*/  IMAD.MOV.U32 R5, RZ, RZ, -0x3ff ;  /* 0xfffffc01ff057424 */ /* 0x000fe400078e00ff */
[----:B------:R-:W-:Y:S01]  /*0280*/  @!P0 DMUL R8, R8, 1.80143985094819840000e+16 ;  /* 0x4350000008088828 */ /* 0x000fe20000000000 */
[----:B------:R-:W-:-:S09]  /*0290*/  @!P0 IMAD.MOV.U32 R5, RZ, RZ, -0x435 ;  /* 0xfffffbcbff058424 */ /* 0x000fd200078e00ff */
[----:B------:R-:W-:-:S04]  /*02a0*/  @!P0 IMAD.MOV.U32 R6, RZ, RZ, R9 ;  /* 0x000000ffff068224 */ /* 0x000fc800078e0009 */
[----:B------:R-:W-:-:S05]  /*02b0*/  VIADD R10, R6, 0xffffffff ;  /* 0xffffffff060a7836 */ /* 0x000fca0000000000 */
[----:B------:R-:W-:Y:S01]  /*02c0*/  ISETP.GT.U32.AND P1, PT, R10, 0x7feffffe, PT ;  /* 0x7feffffe0a00780c */ /* 0x000fe20003f24070 */
[----:B------:R-:W-:Y:S02]  /*02d0*/  IMAD.MOV.U32 R10, RZ, RZ, R4 ;  /* 0x000000ffff0a7224 */ /* 0x000fe400078e0004 */
[----:B------:R-:W-:Y:S01]  /*02e0*/  FFMA R4, R7, R12, 1.1641532182693481445e-10 ;  /* 0x2f00000007047423 */ /* 0x000fe2000000000c */
[----:B------:R-:W-:-:S09]  /*02f0*/  @!P0 IMAD.MOV.U32 R10, RZ, RZ, R8 ;  /* 0x000000ffff0a8224 */ /* 0x000fd200078e0008 */
[----:B------:R-:W-:Y:S05]  /*0300*/  @P1 BRA `(.L_x_1) ;  /* 0x0000000400041947 */ /* 0x000fea0003800000 */
[C---:B------:R-:W-:Y:S01]  /*0310*/  LOP3.LUT R7, R6.reuse, 0xfffff, RZ, 0xc0, !PT ;  /* 0x000fffff06077812 */ /* 0x040fe200078ec0ff */
[----:B------:R-:W-:Y:S01]  /*0320*/  IMAD.MOV.U32 R8, RZ, RZ, R10 ;  /* 0x000000ffff087224 */ /* 0x000fe200078e000a */
[----:B------:R-:W-:Y:S01]  /*0330*/  UMOV UR6, 0x3ae80f1e ;  /* 0x3ae80f1e00067882 */ /* 0x000fe20000000000 */
[----:B------:R-:W-:Y:S01]  /*0340*/  IMAD.MOV.U32 R10, RZ, RZ, RZ ;  /* 0x000000ffff0a7224 */ /* 0x000fe200078e00ff */
[----:B------:R-:W-:Y:S01]  /*0350*/  LOP3.LUT R9, R7, 0x3ff00000, RZ, 0xfc, !PT ;  /* 0x3ff0000007097812 */ /* 0x000fe200078efcff */
[----:B------:R-:W-:Y:S01]  /*0360*/  IMAD.MOV.U32 R28, RZ, RZ, -0x748574fc ;  /* 0x8b7a8b04ff1c7424 */ /* 0x000fe200078e00ff */
[----:B------:R-:W-:Y:S01]  /*0370*/  UMOV UR7, 0x3eb1380b ;  /* 0x3eb1380b00077882 */ /* 0x000fe20000000000 */
[----:B------:R-:W-:Y:S01]  /*0380*/  IMAD.MOV.U32 R29, RZ, RZ, 0x3ed0ee25 ;  /* 0x3ed0ee25ff1d7424 */ /* 0x000fe200078e00ff */
[----:B------:R-:W-:Y:S01]  /*0390*/  ISETP.GE.U32.AND P0, PT, R9, 0x3ff6a09f, PT ;  /* 0x3ff6a09f0900780c */ /* 0x000fe20003f06070 */
[----:B------:R-:W-:Y:S01]  /*03a0*/  IMAD.MOV.U32 R31, RZ, RZ, 0x43300000 ;  /* 0x43300000ff1f7424 */ /* 0x000fe200078e00ff */
[----:B------:R-:W-:Y:S01]  /*03b0*/  LEA.HI R5, R6, R5, RZ, 0xc ;  /* 0x0000000506057211 */ /* 0x000fe200078f60ff */
[----:B------:R-:W-:Y:S01]  /*03c0*/  UMOV UR8, 0x80000000 ;  /* 0x8000000000087882 */ /* 0x000fe20000000000 */
[----:B------:R-:W-:-:S09]  /*03d0*/  UMOV UR9, 0x43300000 ;  /* 0x4330000000097882 */ /* 0x000fd20000000000 */
[----:B------:R-:W-:Y:S02]  /*03e0*/  @P0 VIADD R7, R9, 0xfff00000 ;  /* 0xfff0000009070836 */ /* 0x000fe40000000000 */
[----:B------:R-:W-:Y:S02]  /*03f0*/  @P0 VIADD R5, R5, 0x1 ;  /* 0x0000000105050836 */ /* 0x000fe40000000000 */
[----:B------:R-:W-:-:S03]  /*0400*/  @P0 IMAD.MOV.U32 R9, RZ, RZ, R7 ;  /* 0x000000ffff090224 */ /* 0x000fc600078e0007 */
[----:B------:R-:W-:-:S03]  /*0410*/  LOP3.LUT R30, R5, 0x80000000, RZ, 0x3c, !PT ;  /* 0x80000000051e7812 */ /* 0x000fc600078e3cff */
[C---:B------:R-:W-:Y:S02]  /*0420*/  DADD R24, R8.reuse, 1 ;  /* 0x3ff0000008187429 */ /* 0x040fe40000000000 */
[----:B------:R-:W-:-:S04]  /*0430*/  DADD R8, R8, -1 ;  /* 0xbff0000008087429 */ /* 0x000fc80000000000 */
[----:B------:R-:W0:Y:S02]  /*0440*/  MUFU.RCP64H R11, R25 ;  /* 0x00000019000b7308 */ /* 0x000e240000001800 */
[----:B0-----:R-:W-:-:S08]  /*0450*/  DFMA R12, -R24, R10, 1 ;  /* 0x3ff00000180c742b */ /* 0x001fd0000000010a */
[----:B------:R-:W-:-:S08]  /*0460*/  DFMA R12, R12, R12, R12 ;  /* 0x0000000c0c0c722b */ /* 0x000fd0000000000c */
[----:B------:R-:W-:-:S08]  /*0470*/  DFMA R10, R10, R12, R10 ;  /* 0x0000000c0a0a722b */ /* 0x000fd0000000000a */
[----:B------:R-:W-:-:S08]  /*0480*/  DMUL R12, R8, R10 ;  /* 0x0000000a080c7228 */ /* 0x000fd00000000000 */
[----:B------:R-:W-:-:S08]  /*0490*/  DFMA R12, R8, R10, R12 ;  /* 0x0000000a080c722b */ /* 0x000fd0000000000c */
[----:B------:R-:W-:Y:S02]  /*04a0*/  DMUL R14, R12, R12 ;  /* 0x0000000c0c0e7228 */ /* 0x000fe40000000000 */
[----:B------:R-:W-:-:S06]  /*04b0*/  DADD R6, R8, -R12 ;  /* 0x0000000008067229 */ /* 0x000fcc000000080c */
[----:B------:R-:W-:Y:S01]  /*04c0*/  DFMA R24, R14, UR6, R28 ;  /* 0x000000060e187c2b */ /* 0x000fe2000800001c */
[----:B------:R-:W-:Y:S01]  /*04d0*/  UMOV UR6, 0x9f02676f ;  /* 0x9f02676f00067882 */ /* 0x000fe20000000000 */
[----:B------:R-:W-:Y:S01]  /*04e0*/  UMOV UR7, 0x3ef3b266 ;  /* 0x3ef3b26600077882 */ /* 0x000fe20000000000 */
[----:B------:R-:W-:Y:S02]  /*04f0*/  DADD R28, R6, R6 ;  /* 0x00000000061c7229 */ /* 0x000fe40000000006 */
[----:B------:R-:W-:Y:S01]  /*0500*/  DADD R6, R30, -UR8 ;  /* 0x800000081e067e29 */ /* 0x000fe20008000000 */
[----:B------:R-:W-:Y:S01]  /*0510*/  UMOV UR8, 0xfefa39ef ;  /* 0xfefa39ef00087882 */ /* 0x000fe20000000000 */
[----:B------:R-:W-:Y:S01]  /*0520*/  UMOV UR9, 0x3fe62e42 ;  /* 0x3fe62e4200097882 */ /* 0x000fe20000000000 */
[----:B------:R-:W-:Y:S01]  /*0530*/  DFMA R24, R14, R24, UR6 ;  /* 0x000000060e187e2b */ /* 0x000fe20008000018 */
[----:B------:R-:W-:Y:S01]  /*0540*/  UMOV UR6, 0xa9ab0956 ;  /* 0xa9ab095600067882 */ /* 0x000fe20000000000 */
[----:B------:R-:W-:Y:S01]  /*0550*/  UMOV UR7, 0x3f1745cb ;  /* 0x3f1745cb00077882 */ /* 0x000fe20000000000 */
[----:B------:R-:W-:-:S02]  /*0560*/  DFMA R28, R8, -R12, R28 ;  /* 0x8000000c081c722b */ /* 0x000fc4000000001c */
[----:B------:R-:W-:-:S03]  /*0570*/  DFMA R8, R6, UR8, R12 ;  /* 0x0000000806087c2b */ /* 0x000fc6000800000c */
[----:B------:R-:W-:Y:S01]  /*0580*/  DFMA R24, R14, R24, UR6 ;  /* 0x000000060e187e2b */ /* 0x000fe20008000018 */
[----:B------:R-:W-:Y:S01]  /*0590*/  UMOV UR6, 0x2d1b5154 ;  /* 0x2d1b515400067882 */ /* 0x000fe20000000000 */
[----:B------:R-:W-:Y:S01]  /*05a0*/  UMOV UR7, 0x3f3c71c7 ;  /* 0x3f3c71c700077882 */ /* 0x000fe20000000000 */
[----:B------:R-:W-:-:S05]  /*05b0*/  DMUL R28, R10, R28 ;  /* 0x0000001c0a1c7228 */ /* 0x000fca0000000000 */
[----:B------:R-:W-:Y:S01]  /*05c0*/  DFMA R24, R14, R24, UR6 ;  /* 0x000000060e187e2b */ /* 0x000fe20008000018 */
[----:B------:R-:W-:Y:S01]  /*05d0*/  UMOV UR6, 0x923be72d ;  /* 0x923be72d00067882 */ /* 0x000fe20000000000 */
[----:B------:R-:W-:-:S06]  /*05e0*/  UMOV UR7, 0x3f624924 ;  /* 0x3f62492400077882 */ /* 0x000fcc0000000000 */
        /* <DEDUP_REMOVED lines=8> */
[----:B------:R-:W-:Y:S02]  /*0670*/  UMOV UR7, 0x3fe62e42 ;  /* 0x3fe62e4200077882 */ /* 0x000fe40000000000 */
[----:B------:R-:W-:Y:S01]  /*0680*/  DFMA R30, R6, -UR6, R8 ;  /* 0x80000006061e7c2b */ /* 0x000fe20008000008 */
[----:B------:R-:W-:Y:S01]  /*0690*/  UMOV UR6, 0x3b39803f ;  /* 0x3b39803f00067882 */ /* 0x000fe20000000000 */
[----:B------:R-:W-:Y:S02]  /*06a0*/  UMOV UR7, 0x3c7abc9e ;  /* 0x3c7abc9e00077882 */ /* 0x000fe40000000000 */
[----:B------:R-:W-:-:S04]  /*06b0*/  DMUL R24, R14, R24 ;  /* 0x000000180e187228 */ /* 0x000fc80000000000 */
[----:B------:R-:W-:-:S04]  /*06c0*/  DADD R30, -R12, R30 ;  /* 0x000000000c1e7229 */ /* 0x000fc8000000011e */
[----:B------:R-:W-:-:S08]  /*06d0*/  DFMA R24, R12, R24, R28 ;  /* 0x000000180c18722b */ /* 0x000fd0000000001c */
[----:B------:R-:W-:-:S08]  /*06e0*/  DADD R24, R24, -R30 ;  /* 0x0000000018187229 */ /* 0x000fd0000000081e */
[----:B------:R-:W-:-:S08]  /*06f0*/  DFMA R24, R6, UR6, R24 ;  /* 0x0000000606187c2b */ /* 0x000fd00008000018 */
[----:B------:R-:W-:Y:S01]  /*0700*/  DADD R24, R8, R24 ;  /* 0x0000000008187229 */ /* 0x000fe20000000018 */
[----:B------:R-:W-:Y:S10]  /*0710*/  BRA `(.L_x_2) ;  /* 0x0000000000187947 */ /* 0x000ff40003800000 */
.L_x_1:
[----:B------:R-:W-:Y:S01]  /*0720*/  IMAD.MOV.U32 R6, RZ, RZ, 0x0 ;  /* 0x00000000ff067424 */ /* 0x000fe200078e00ff */
[----:B------:R-:W-:Y:S01]  /*0730*/  LOP3.LUT P0, RZ, R9, 0x7fffffff, RZ, 0xc0, !PT ;  /* 0x7fffffff09ff7812 */ /* 0x000fe2000780c0ff */
[----:B------:R-:W-:-:S06]  /*0740*/  IMAD.MOV.U32 R7, RZ, RZ, 0x7ff00000 ;  /* 0x7ff00000ff077424 */ /* 0x000fcc00078e00ff */
[----:B------:R-:W-:-:S10]  /*0750*/  DFMA R6, R8, R6, +INF ;  /* 0x7ff000000806742b */ /* 0x000fd40000000006 */
[----:B------:R-:W-:Y:S02]  /*0760*/  FSEL R24, R6, RZ, P0 ;  /* 0x000000ff06187208 */ /* 0x000fe40000000000 */
[----:B------:R-:W-:-:S07]  /*0770*/  FSEL R25, R7, -QNAN , P0 ;  /* 0xfff0000007197808 */ /* 0x000fce0000000000 */
.L_x_2:
[----:B------:R-:W-:Y:S05]  /*0780*/  BSYNC.RECONVERGENT B0 ;  /* 0x0000000000007941 */ /* 0x000fea0003800200 */
.L_x_0:
[----:B------:R-:W0:Y:S01]  /*0790*/  F2F.F64.F32 R4, R4 ;  /* 0x0000000400047310 */ /* 0x000e220000201800 */
[----:B------:R-:W-:Y:S01]  /*07a0*/  UMOV UR6, 0x54442d18 ;  /* 0x54442d1800067882 */ /* 0x000fe20000000000 */
[----:B------:R-:W-:Y:S01]  /*07b0*/  UMOV UR7, 0x401921fb ;  /* 0x401921fb00077882 */ /* 0x000fe20000000000 */
[----:B------:R-:W-:Y:S01]  /*07c0*/  BSSY.RECONVERGENT B0, `(.L_x_3) ;  /* 0x000001f000007945 */ /* 0x000fe20003800200 */
[----:B------:R-:W-:Y:S02]  /*07d0*/  DMUL R24, R24, -2 ;  /* 0xc000000018187828 */ /* 0x000fe40000000000 */
[----:B0-----:R-:W-:-:S08]  /*07e0*/  DMUL R6, R4, UR6 ;  /* 0x0000000604067c28 */ /* 0x001fd00008000000 */
[----:B------:R-:W-:-:S14]  /*07f0*/  DSETP.NEU.AND P0, PT, R6, +INF , PT ;  /* 0x7ff000000600742a */ /* 0x000fdc0003f0d000 */
[----:B------:R-:W-:Y:S01]  /*0800*/  @!P0 DMUL R28, RZ, +INF ;  /* 0x7ff00000ff1c8828 */ /* 0x000fe20000000000 */
[----:B------:R-:W-:Y:S01]  /*0810*/  @!P0 IMAD.MOV.U32 R23, RZ, RZ, 0x1 ;  /* 0x00000001ff178424 */ /* 0x000fe200078e00ff */
[----:B------:R-:W-:Y:S09]  /*0820*/  @!P0 BRA `(.L_x_4) ;  /* 0x0000000000608947 */ /* 0x000ff20003800000 */
[----:B------:R-:W-:Y:S01]  /*0830*/  UMOV UR6, 0x6dc9c883 ;  /* 0x6dc9c88300067882 */ /* 0x000fe20000000000 */
[----:B------:R-:W-:Y:S01]  /*0840*/  UMOV UR7, 0x3fe45f30 ;  /* 0x3fe45f3000077882 */ /* 0x000fe20000000000 */
[C---:B------:R-:W-:Y:S01]  /*0850*/  DSETP.GE.AND P0, PT, R6.reuse, 2.14748364800000000000e+09, PT ;  /* 0x41e000000600742a */ /* 0x040fe20003f06000 */
[----:B------:R-:W-:Y:S01]  /*0860*/  BSSY.RECONVERGENT B1, `(.L_x_5) ;  /* 0x0000013000017945 */ /* 0x000fe20003800200 */
[----:B------:R-:W-:Y:S01]  /*0870*/  DMUL R4, R6, UR6 ;  /* 0x0000000606047c28 */ /* 0x000fe20008000000 */
[----:B------:R-:W-:Y:S01]  /*0880*/  UMOV UR6, 0x54442d18 ;  /* 0x54442d1800067882 */ /* 0x000fe20000000000 */
[----:B------:R-:W-:-:S08]  /*0890*/  UMOV UR7, 0x3ff921fb ;  /* 0x3ff921fb00077882 */ /* 0x000fd00000000000 */
[----:B------:R-:W0:Y:S08]  /*08a0*/  F2I.F64 R4, R4 ;  /* 0x0000000400047311 */ /* 0x000e300000301100 */
[----:B0-----:R-:W0:Y:S02]  /*08b0*/  I2F.F64 R28, R4 ;  /* 0x00000004001c7312 */ /* 0x001e240000201c00 */
[----:B0-----:R-:W-:Y:S01]  /*08c0*/  DFMA R8, R28, -UR6, R6 ;  /* 0x800000061c087c2b */ /* 0x001fe20008000006 */
[----:B------:R-:W-:Y:S01]  /*08d0*/  UMOV UR6, 0x33145c00 ;  /* 0x33145c0000067882 */ /* 0x000fe20000000000 */
[----:B------:R-:W-:-:S06]  /*08e0*/  UMOV UR7, 0x3c91a626 ;  /* 0x3c91a62600077882 */ /* 0x000fcc0000000000 */
[----:B------:R-:W-:Y:S01]  /*08f0*/  DFMA R8, R28, -UR6, R8 ;  /* 0x800000061c087c2b */ /* 0x000fe20008000008 */
[----:B------:R-:W-:Y:S01]  /*0900*/  UMOV UR6, 0x252049c0 ;  /* 0x252049c000067882 */ /* 0x000fe20000000000 */
[----:B------:R-:W-:-:S06]  /*0910*/  UMOV UR7, 0x397b839a ;  /* 0x397b839a00077882 */ /* 0x000fcc0000000000 */
[----:B------:R-:W-:Y:S01]  /*0920*/  DFMA R28, R28, -UR6, R8 ;  /* 0x800000061c1c7c2b */ /* 0x000fe20008000008 */
[----:B------:R-:W-:Y:S10]  /*0930*/  @!P0 BRA `(.L_x_6) ;  /* 0x0000000000148947 */ /* 0x000ff40003800000 */
[----:B------:R-:W-:Y:S01]  /*0940*/  IMAD.MOV.U32 R29, RZ, RZ, R7 ;  /* 0x000000ffff1d7224 */ /* 0x000fe200078e0007 */
[----:B------:R-:W-:-:S07]  /*0950*/  MOV R28, 0x970 ;  /* 0x00000970001c7802 */ /* 0x000fce0000000f00 */
[----:B-----5:R-:W-:Y:S05]  /*0960*/  CALL.REL.NOINC `($_Z23generate_normal_samplesPdP17curandStateXORWOW$__internal_trig_reduction_slowpathd) ;  /* 0x00000014001c7944 */ /* 0x020fea0003c00000 */
[----:B------:R-:W-:Y:S02]  /*0970*/  IMAD.MOV.U32 R28, RZ, RZ, R6 ;  /* 0x000000ffff1c7224 */ /* 0x000fe400078e0006 */
[----:B------:R-:W-:-:S07]  /*0980*/  IMAD.MOV.U32 R29, RZ, RZ, R7 ;  /* 0x000000ffff1d7224 */ /* 0x000fce00078e0007 */
.L_x_6:
[----:B------:R-:W-:Y:S05]  /*0990*/  BSYNC.RECONVERGENT B1 ;  /* 0x0000000000017941 */ /* 0x000fea0003800200 */
.L_x_5:
[----:B------:R-:W-:-:S07]  /*09a0*/  VIADD R23, R4, 0x1 ;  /* 0x0000000104177836 */ /* 0x000fce0000000000 */
.L_x_4:
[----:B------:R-:W-:Y:S05]  /*09b0*/  BSYNC.RECONVERGENT B0 ;  /* 0x0000000000007941 */ /* 0x000fea0003800200 */
.L_x_3:
[----:B------:R-:W0:Y:S01]  /*09c0*/  LDCU.64 UR6, c[0x4][0x48] ;  /* 0x01000900ff0677ac */ /* 0x000e220008000a00 */
[----:B------:R-:W-:-:S05]  /*09d0*/  IMAD.SHL.U32 R4, R23, 0x40, RZ ;  /* 0x0000004017047824 */ /* 0x000fca00078e00ff */
[----:B------:R-:W-:-:S04]  /*09e0*/  LOP3.LUT R4, R4, 0x40, RZ, 0xc0, !PT ;  /* 0x0000004004047812 */ /* 0x000fc800078ec0ff */
[----:B0-----:R-:W-:-:S05]  /*09f0*/  IADD3 R34, P0, PT, R4, UR6, RZ ;  /* 0x0000000604227c10 */ /* 0x001fca000ff1e0ff */
[----:B------:R-:W-:-:S05]  /*0a00*/  IMAD.X R35, RZ, RZ, UR7, P0 ;  /* 0x00000007ff237e24 */ /* 0x000fca00080e06ff */
[----:B------:R-:W2:Y:S04]  /*0a10*/  LDG.E.128.CONSTANT R4, desc[UR4][R34.64] ;  /* 0x0000000422047981 */ /* 0x000ea8000c1e9d00 */
[----:B------:R-:W3:Y:S04]  /*0a20*/  LDG.E.128.CONSTANT R8, desc[UR4][R34.64+0x10] ;  /* 0x0000100422087981 */ /* 0x000ee8000c1e9d00 */
[----:B------:R-:W4:Y:S01]  /*0a30*/  LDG.E.128.CONSTANT R12, desc[UR4][R34.64+0x20] ;  /* 0x00002004220c7981 */ /* 0x000f22000c1e9d00 */
[----:B------:R-:W-:Y:S01]  /*0a40*/  LOP3.LUT R26, R23, 0x1, RZ, 0xc0, !PT ;  /* 0x00000001171a7812 */ /* 0x000fe200078ec0ff */
[----:B------:R-:W-:Y:S01]  /*0a50*/  IMAD.MOV.U32 R32, RZ, RZ, 0x20fd8164 ;  /* 0x20fd8164ff207424 */ /* 0x000fe200078e00ff */
[----:B------:R-:W-:Y:S01]  /*0a60*/  DMUL R30, R28, R28 ;  /* 0x0000001c1c1e7228 */ /* 0x000fe20000000000 */
[----:B------:R-:W-:Y:S01]  /*0a70*/  BSSY.RECONVERGENT B0, `(.L_x_7) ;  /* 0x000002a000007945 */ /* 0x000fe20003800200 */
[----:B------:R-:W-:Y:S01]  /*0a80*/  ISETP.NE.U32.AND P0, PT, R26, 0x1, PT ;  /* 0x000000011a00780c */ /* 0x000fe20003f05070 */
[----:B------:R-:W-:-:S03]  /*0a90*/  IMAD.MOV.U32 R26, RZ, RZ, 0x3da8ff83 ;  /* 0x3da8ff83ff1a7424 */ /* 0x000fc600078e00ff */
[----:B------:R-:W-:Y:S02]  /*0aa0*/  FSEL R32, R32, -8.06006814911005101289e+34, !P0 ;  /* 0xf9785eba20207808 */ /* 0x000fe40004000000 */
[----:B------:R-:W-:-:S06]  /*0ab0*/  FSEL R33, -R26, 0.11223486810922622681, !P0 ;  /* 0x3de5db651a217808 */ /* 0x000fcc0004000100 */
[----:B--2---:R-:W-:Y:S01]  /*0ac0*/  DFMA R32, R30, R32, R4 ;  /* 0x000000201e20722b */ /* 0x004fe20000000004 */
[----:B------:R-:W0:Y:S01]  /*0ad0*/  MUFU.RSQ64H R5, R25 ;  /* 0x0000001900057308 */ /* 0x000e220000001c00 */
[----:B------:R-:W-:-:S06]  /*0ae0*/  VIADD R4, R25, 0xfcb00000 ;  /* 0xfcb0000019047836 */ /* 0x000fcc0000000000 */
[----:B------:R-:W-:Y:S01]  /*0af0*/  DFMA R6, R30, R32, R6 ;  /* 0x000000201e06722b */ /* 0x000fe20000000006 */
[----:B------:R-:W-:Y:S01]  /*0b00*/  ISETP.GE.U32.AND P1, PT, R4, 0x7ca00000, PT ;  /* 0x7ca000000400780c */ /* 0x000fe20003f26070 */
[----:B------:R-:W-:Y:S02]  /*0b10*/  IMAD.MOV.U32 R32, RZ, RZ, 0x0 ;  /* 0x00000000ff207424 */ /* 0x000fe400078e00ff */
[----:B------:R-:W-:-:S04]  /*0b20*/  IMAD.MOV.U32 R33, RZ, RZ, 0x3fd80000 ;  /* 0x3fd80000ff217424 */ /* 0x000fc800078e00ff */
[----:B---3--:R-:W-:Y:S02]  /*0b30*/  DFMA R6, R30, R6, R8 ;  /* 0x000000061e06722b */ /* 0x008fe40000000008 */
[----:B0-----:R-:W-:-:S06]  /*0b40*/  DMUL R8, R4, R4 ;  /* 0x0000000404087228 */ /* 0x001fcc0000000000 */
[----:B------:R-:W-:Y:S02]  /*0b50*/  DFMA R10, R30, R6, R10 ;  /* 0x000000061e0a722b */ /* 0x000fe4000000000a */
[----:B------:R-:W-:-:S06]  /*0b60*/  DFMA R6, R24, -R8, 1 ;  /* 0x3ff000001806742b */ /* 0x000fcc0000000808 */
[----:B----4-:R-:W-:Y:S02]  /*0b70*/  DFMA R10, R30, R10, R12 ;  /* 0x0000000a1e0a722b */ /* 0x010fe4000000000c */
[----:B------:R-:W-:Y:S02]  /*0b80*/  DFMA R32, R6, R32, 0.5 ;  /* 0x3fe000000620742b */ /* 0x000fe40000000020 */
[----:B------:R-:W-:-:S04]  /*0b90*/  DMUL R6, R4, R6 ;  /* 0x0000000604067228 */ /* 0x000fc80000000000 */
[----:B------:R-:W-:-:S04]  /*0ba0*/  DFMA R10, R30, R10, R14 ;  /* 0x0000000a1e0a722b */ /* 0x000fc8000000000e */
[----:B------:R-:W-:-:S04]  /*0bb0*/  DFMA R32, R32, R6, R4 ;  /* 0x000000062020722b */ /* 0x000fc80000000004 */
[----:B------:R-:W-:Y:S02]  /*0bc0*/  DFMA R28, R10, R28, R28 ;  /* 0x0000001c0a1c722b */ /* 0x000fe4000000001c */
[----:B------:R-:W-:Y:S02]  /*0bd0*/  DFMA R10, R30, R10, 1 ;  /* 0x3ff000001e0a742b */ /* 0x000fe4000000000a */
[----:B------:R-:W-:-:S08]  /*0be0*/  DMUL R14, R24, R32 ;  /* 0x00000020180e7228 */ /* 0x000fd00000000000 */
[----:B------:R-:W-:Y:S01]  /*0bf0*/  FSEL R28, R10, R28, !P0 ;  /* 0x0000001c0a1c7208 */ /* 0x000fe20004000000 */
[----:B------:R-:W-:Y:S01]  /*0c00*/  DFMA R8, R14, -R14, R24 ;  /* 0x8000000e0e08722b */ /* 0x000fe20000000018 */
[----:B------:R-:W-:Y:S01]  /*0c10*/  FSEL R29, R11, R29, !P0 ;  /* 0x0000001d0b1d7208 */ /* 0x000fe20004000000 */
[----:B------:R-:W-:Y:S01]  /*0c20*/  VIADD R11, R33, 0xfff00000 ;  /* 0xfff00000210b7836 */ /* 0x000fe20000000000 */
[----:B------:R-:W-:Y:S01]  /*0c30*/  LOP3.LUT P0, RZ, R23, 0x2, RZ, 0xc0, !PT ;  /* 0x0000000217ff7812 */ /* 0x000fe2000780c0ff */
[----:B------:R-:W-:-:S03]  /*0c40*/  IMAD.MOV.U32 R10, RZ, RZ, R32 ;  /* 0x000000ffff0a7224 */ /* 0x000fc600078e0020 */
[----:B------:R-:W-:-:S03]  /*0c50*/  DADD R6, RZ, -R28 ;  /* 0x00000000ff067229 */ /* 0x000fc6000000081c */
[----:B------:R-:W-:-:S07]  /*0c60*/  DFMA R12, R8, R10, R14 ;  /* 0x0000000a080c722b */ /* 0x000fce000000000e */
[----:B------:R-:W-:Y:S02]  /*0c70*/  FSEL R6, R28, R6, !P0 ;  /* 0x000000061c067208 */ /* 0x000fe40004000000 */
[----:B------:R-:W-:Y:S01]  /*0c80*/  FSEL R7, R29, R7, !P0 ;  /* 0x000000071d077208 */ /* 0x000fe20004000000 */
[----:B------:R-:W-:Y:S06]  /*0c90*/  @!P1 BRA `(.L_x_8) ;  /* 0x00000000001c9947 */ /* 0x000fec0003800000 */
[----:B------:R-:W-:Y:S01]  /*0ca0*/  IMAD.MOV.U32 R13, RZ, RZ, R4 ;  /* 0x000000ffff0d7224 */ /* 0x000fe200078e0004 */
[----:B------:R-:W-:Y:S01]  /*0cb0*/  MOV R4, 0xd10 ;  /* 0x00000d1000047802 */ /* 0x000fe20000000f00 */
[----:B------:R-:W-:Y:S02]  /*0cc0*/  IMAD.MOV.U32 R12, RZ, RZ, R32 ;  /* 0x000000ffff0c7224 */ /* 0x000fe400078e0020 */
[----:B------:R-:W-:Y:S02]  /*0cd0*/  IMAD.MOV.U32 R10, RZ, RZ, R24 ;  /* 0x000000ffff0a7224 */ /* 0x000fe400078e0018 */
[----:B------:R-:W-:Y:S02]  /*0ce0*/  IMAD.MOV.U32 R5, RZ, RZ, R25 ;  /* 0x000000ffff057224 */ /* 0x000fe400078e0019 */
[----:B------:R-:W-:-:S07]  /*0cf0*/  IMAD.MOV.U32 R31, RZ, RZ, R11 ;  /* 0x000000ffff1f7224 */ /* 0x000fce00078e000b */
[----:B-----5:R-:W-:Y:S05]  /*0d00*/  CALL.REL.NOINC `($__internal_0_$__cuda_sm20_dsqrt_rn_f64_mediumpath_v1) ;  /* 0x0000000c00887944 */ /* 0x020fea0003c00000 */
.L_x_8:
[----:B------:R-:W-:Y:S05]  /*0d10*/  BSYNC.RECONVERGENT B0 ;  /* 0x0000000000007941 */ /* 0x000fea0003800200 */
.L_x_7:
[----:B------:R-:W-:Y:S01]  /*0d20*/  SHF.R.U32.HI R4, RZ, 0x2, R27 ;  /* 0x00000002ff047819 */ /* 0x000fe2000001161b */
[----:B------:R-:W-:Y:S01]  /*0d30*/  IMAD.SHL.U32 R5, R3, 0x10, RZ ;  /* 0x0000001003057824 */ /* 0x000fe200078e00ff */
[----:B------:R-:W-:Y:S01]  /*0d40*/  SHF.R.U32.HI R11, RZ, 0x2, R20 ;  /* 0x00000002ff0b7819 */ /* 0x000fe20000011614 */
[----:B------:R-:W-:Y:S01]  /*0d50*/  IMAD.MOV.U32 R10, RZ, RZ, 0x2f800000 ;  /* 0x2f800000ff0a7424 */ /* 0x000fe200078e00ff */
[----:B------:R-:W-:Y:S01]  /*0d60*/  LOP3.LUT R4, R4, R27, RZ, 0x3c, !PT ;  /* 0x0000001b04047212 */ /* 0x000fe200078e3cff */
[----:B------:R-:W-:Y:S01]  /*0d70*/  VIADD R26, R22, 0x161f14 ;  /* 0x00161f14161a7836 */ /* 0x000fe20000000000 */
[----:B------:R-:W-:Y:S01]  /*0d80*/  LOP3.LUT R11, R11, R20, RZ, 0x3c, !PT ;  /* 0x000000140b0b7212 */ /* 0x000fe200078e3cff */
[----:B------:R-:W-:Y:S02]  /*0d90*/  BSSY.RECONVERGENT B0, `(.L_x_9) ;  /* 0x0000063000007945 */ /* 0x000fe40003800200 */
[----:B------:R-:W-:Y:S02]  /*0da0*/  IMAD.SHL.U32 R8, R4, 0x2, RZ ;  /* 0x0000000204087824 */ /* 0x000fe400078e00ff */
[----:B------:R-:W-:-:S03]  /*0db0*/  IMAD.SHL.U32 R15, R11, 0x2, RZ ;  /* 0x000000020b0f7824 */ /* 0x000fc600078e00ff */
[----:B------:R-:W-:-:S04]  /*0dc0*/  LOP3.LUT R8, R4, R8, R5, 0x96, !PT ;  /* 0x0000000804087212 */ /* 0x000fc800078e9605 */
[----:B------:R-:W-:-:S04]  /*0dd0*/  LOP3.LUT R24, R8, R3, RZ, 0x3c, !PT ;  /* 0x0000000308187212 */ /* 0x000fc800078e3cff */
[----:B------:R-:W-:Y:S01]  /*0de0*/  IADD3 R4, PT, PT, R22, 0x10974f, R24 ;  /* 0x0010974f16047810 */ /* 0x000fe20007ffe018 */
[----:B------:R-:W-:Y:S01]  /*0df0*/  IMAD.SHL.U32 R14, R24, 0x10, RZ ;  /* 0x00000010180e7824 */ /* 0x000fe200078e00ff */
[----:B------:R-:W-:Y:S02]  /*0e00*/  DMUL R22, R12, R6 ;  /* 0x000000060c167228 */ /* 0x000fe40000000000 */
[----:B------:R-:W-:Y:S01]  /*0e10*/  I2FP.F32.U32 R5, R4 ;  /* 0x0000000400057245 */ /* 0x000fe20000201000 */
[----:B------:R-:W-:Y:S01]  /*0e20*/  IMAD.MOV.U32 R6, RZ, RZ, -0x3ff ;  /* 0xfffffc01ff067424 */ /* 0x000fe200078e00ff */
[----:B------:R-:W-:-:S03]  /*0e30*/  LOP3.LUT R15, R11, R15, R14, 0x96, !PT ;  /* 0x0000000f0b0f7212 */ /* 0x000fc600078e960e */
[----:B------:R-:W-:Y:S01]  /*0e40*/  FFMA R4, R5, R10, 1.1641532182693481445e-10 ;  /* 0x2f00000005047423 */ /* 0x000fe2000000000a */
[----:B------:R-:W-:-:S05]  /*0e50*/  LOP3.LUT R15, R15, R24, RZ, 0x3c, !PT ;  /* 0x000000180f0f7212 */ /* 0x000fca00078e3cff */
[----:B------:R-:W0:Y:S01]  /*0e60*/  F2F.F64.F32 R4, R4 ;  /* 0x0000000400047310 */ /* 0x000e220000201800 */
[----:B------:R-:W-:-:S05]  /*0e70*/  IMAD.IADD R15, R15, 0x1, R26 ;  /* 0x000000010f0f7824 */ /* 0x000fca00078e021a */
[----:B------:R-:W-:Y:S02]  /*0e80*/  I2FP.F32.U32 R15, R15 ;  /* 0x0000000f000f7245 */ /* 0x000fe40000201000 */
[----:B0-----:R-:W-:Y:S01]  /*0e90*/  ISETP.GT.AND P0, PT, R5, 0xfffff, PT ;  /* 0x000fffff0500780c */ /* 0x001fe20003f04270 */
[--C-:B------:R-:W-:Y:S02]  /*0ea0*/  IMAD.MOV.U32 R8, RZ, RZ, R4.reuse ;  /* 0x000000ffff087224 */ /* 0x100fe400078e0004 */
[----:B------:R-:W-:Y:S02]  /*0eb0*/  IMAD.MOV.U32 R9, RZ, RZ, R5 ;  /* 0x000000ffff097224 */ /* 0x000fe400078e0005 */
[----:B------:R-:W-:Y:S02]  /*0ec0*/  IMAD.MOV.U32 R7, RZ, RZ, R4 ;  /* 0x000000ffff077224 */ /* 0x000fe400078e0004 */
[----:B------:R-:W-:-:S06]  /*0ed0*/  FFMA R4, R15, R10, 1.1641532182693481445e-10 ;  /* 0x2f0000000f047423 */ /* 0x000fcc000000000a */
[----:B------:R-:W-:Y:S01]  /*0ee0*/  @!P0 DMUL R8, R8, 1.80143985094819840000e+16 ;  /* 0x4350000008088828 */ /* 0x000fe20000000000 */
[----:B------:R-:W-:-:S09]  /*0ef0*/  @!P0 IMAD.MOV.U32 R6, RZ, RZ, -0x435 ;  /* 0xfffffbcbff068424 */ /* 0x000fd200078e00ff */
[----:B------:R-:W-:Y:S02]  /*0f00*/  @!P0 IMAD.MOV.U32 R5, RZ, RZ, R9 ;  /* 0x000000ffff058224 */ /* 0x000fe400078e0009 */
[----:B------:R-:W-:Y:S02]  /*0f10*/  @!P0 IMAD.MOV.U32 R7, RZ, RZ, R8 ;  /* 0x000000ffff078224 */ /* 0x000fe400078e0008 */
[----:B------:R-:W-:-:S05]  /*0f20*/  VIADD R11, R5, 0xffffffff ;  /* 0xffffffff050b7836 */ /* 0x000fca0000000000 */
[----:B------:R-:W-:-:S13]  /*0f30*/  ISETP.GT.U32.AND P1, PT, R11, 0x7feffffe, PT ;  /* 0x7feffffe0b00780c */ /* 0x000fda0003f24070 */
[----:B------:R-:W-:Y:S05]  /*0f40*/  @P1 BRA `(.L_x_10) ;  /* 0x0000000400041947 */ /* 0x000fea0003800000 */
[----:B------:R-:W-:Y:S01]  /*0f50*/  LOP3.LUT R8, R5, 0xfffff, RZ, 0xc0, !PT ;  /* 0x000fffff05087812 */ /* 0x000fe200078ec0ff */
[----:B------:R-:W-:Y:S01]  /*0f60*/  IMAD.MOV.U32 R10, RZ, RZ, RZ ;  /* 0x000000ffff0a7224 */ /* 0x000fe200078e00ff */
[----:B------:R-:W-:Y:S01]  /*0f70*/  UMOV UR6, 0x3ae80f1e ;  /* 0x3ae80f1e00067882 */ /* 0x000fe20000000000 */
[----:B------:R-:W-:Y:S01]  /*0f80*/  IMAD.MOV.U32 R30, RZ, RZ, -0x748574fc ;  /* 0x8b7a8b04ff1e7424 */ /* 0x000fe200078e00ff */
[----:B------:R-:W-:Y:S01]  /*0f90*/  LOP3.LUT R9, R8, 0x3ff00000, RZ, 0xfc, !PT ;  /* 0x3ff0000008097812 */ /* 0x000fe200078efcff */
[----:B------:R-:W-:Y:S01]  /*0fa0*/  IMAD.MOV.U32 R8, RZ, RZ, R7 ;  /* 0x000000ffff087224 */ /* 0x000fe200078e0007 */
        /* <DEDUP_REMOVED lines=59> */
.L_x_10:
[----:B------:R-:W-:Y:S01]  /*1360*/  IMAD.MOV.U32 R6, RZ, RZ, 0x0 ;  /* 0x00000000ff067424 */ /* 0x000fe200078e00ff */
[----:B------:R-:W-:Y:S01]  /*1370*/  LOP3.LUT P0, RZ, R9, 0x7fffffff, RZ, 0xc0, !PT ;  /* 0x7fffffff09ff7812 */ /* 0x000fe2000780c0ff */
[----:B------:R-:W-:-:S06]  /*1380*/  IMAD.MOV.U32 R7, RZ, RZ, 0x7ff00000 ;  /* 0x7ff00000ff077424 */ /* 0x000fcc00078e00ff */
[----:B------:R-:W-:-:S10]  /*1390*/  DFMA R6, R8, R6, +INF ;  /* 0x7ff000000806742b */ /* 0x000fd40000000006 */
[----:B------:R-:W-:Y:S02]  /*13a0*/  FSEL R10, R6, RZ, P0 ;  /* 0x000000ff060a7208 */ /* 0x000fe40000000000 */
[----:B------:R-:W-:-:S07]  /*13b0*/  FSEL R11, R7, -QNAN , P0 ;  /* 0xfff00000070b7808 */ /* 0x000fce0000000000 */
.L_x_11:
[----:B------:R-:W-:Y:S05]  /*13c0*/  BSYNC.RECONVERGENT B0 ;  /* 0x0000000000007941 */ /* 0x000fea0003800200 */
.L_x_9:
[----:B------:R-:W0:Y:S01]  /*13d0*/  F2F.F64.F32 R4, R4 ;  /* 0x0000000400047310 */ /* 0x000e220000201800 */
[----:B------:R-:W-:Y:S01]  /*13e0*/  UMOV UR6, 0x54442d18 ;  /* 0x54442d1800067882 */ /* 0x000fe20000000000 */
[----:B------:R-:W-:Y:S01]  /*13f0*/  UMOV UR7, 0x401921fb ;  /* 0x401921fb00077882 */ /* 0x000fe20000000000 */
[----:B------:R-:W-:Y:S01]  /*1400*/  BSSY.RECONVERGENT B0, `(.L_x_12) ;  /* 0x000001e000007945 */ /* 0x000fe20003800200 */
        /* <DEDUP_REMOVED lines=27> */
.L_x_15:
[----:B------:R-:W-:Y:S05]  /*15c0*/  BSYNC.RECONVERGENT B1 ;  /* 0x0000000000017941 */ /* 0x000fea0003800200 */
.L_x_14:
[----:B------:R-:W-:-:S07]  /*15d0*/  VIADD R25, R4, 0x1 ;  /* 0x0000000104197836 */ /* 0x000fce0000000000 */
.L_x_13:
[----:B------:R-:W-:Y:S05]  /*15e0*/  BSYNC.RECONVERGENT B0 ;  /* 0x0000000000007941 */ /* 0x000fea0003800200 */
.L_x_12:
[----:B------:R-:W-:Y:S01]  /*15f0*/  DMUL R14, R10, -2 ;  /* 0xc00000000a0e7828 */ /* 0x000fe20000000000 */
[----:B------:R-:W-:Y:S01]  /*1600*/  IMAD.MOV.U32 R8, RZ, RZ, 0x0 ;  /* 0x00000000ff087424 */ /* 0x000fe200078e00ff */
[----:B------:R-:W-:Y:S01]  /*1610*/  BSSY.RECONVERGENT B0, `(.L_x_16) ;  /* 0x000001a000007945 */ /* 0x000fe20003800200 */
[----:B------:R-:W-:-:S03]  /*1620*/  IMAD.MOV.U32 R9, RZ, RZ, 0x3fd80000 ;  /* 0x3fd80000ff097424 */ /* 0x000fc600078e00ff */
[----:B------:R-:W0:Y:S04]  /*1630*/  MUFU.RSQ64H R5, R15 ;  /* 0x0000000f00057308 */ /* 0x000e280000001c00 */
[----:B------:R-:W-:-:S05]  /*1640*/  VIADD R4, R15, 0xfcb00000 ;  /* 0xfcb000000f047836 */ /* 0x000fca0000000000 */
[----:B------:R-:W-:Y:S01]  /*1650*/  ISETP.GE.U32.AND P0, PT, R4, 0x7ca00000, PT ;  /* 0x7ca000000400780c */ /* 0x000fe20003f06070 */
[----:B0-----:R-:W-:-:S08]  /*1660*/  DMUL R6, R4, R4 ;  /* 0x0000000404067228 */ /* 0x001fd00000000000 */
[----:B------:R-:W-:-:S08]  /*1670*/  DFMA R6, R14, -R6, 1 ;  /* 0x3ff000000e06742b */ /* 0x000fd00000000806 */
[----:B------:R-:W-:Y:S02]  /*1680*/  DFMA R8, R6, R8, 0.5 ;  /* 0x3fe000000608742b */ /* 0x000fe40000000008 */
[----:B------:R-:W-:-:S08]  /*1690*/  DMUL R6, R4, R6 ;  /* 0x0000000604067228 */ /* 0x000fd00000000000 */
[----:B------:R-:W-:-:S08]  /*16a0*/  DFMA R12, R8, R6, R4 ;  /* 0x00000006080c722b */ /* 0x000fd00000000004 */
[----:B------:R-:W-:Y:S02]  /*16b0*/  DMUL R6, R14, R12 ;  /* 0x0000000c0e067228 */ /* 0x000fe40000000000 */
[----:B------:R-:W-:Y:S02]  /*16c0*/  VIADD R11, R13, 0xfff00000 ;  /* 0xfff000000d0b7836 */ /* 0x000fe40000000000 */
[----:B------:R-:W-:-:S04]  /*16d0*/  IMAD.MOV.U32 R10, RZ, RZ, R12 ;  /* 0x000000ffff0a7224 */ /* 0x000fc800078e000c */
[----:B------:R-:W-:-:S08]  /*16e0*/  DFMA R8, R6, -R6, R14 ;  /* 0x800000060608722b */ /* 0x000fd0000000000e */
[----:B------:R-:W-:Y:S01]  /*16f0*/  DFMA R30, R8, R10, R6 ;  /* 0x0000000a081e722b */ /* 0x000fe20000000006 */
[----:B------:R-:W-:Y:S10]  /*1700*/  @!P0 BRA `(.L_x_17) ;  /* 0x0000000000288947 */ /* 0x000ff40003800000 */
[----:B------:R-:W-:Y:S02]  /*1710*/  IMAD.MOV.U32 R10, RZ, RZ, R14 ;  /* 0x000000ffff0a7224 */ /* 0x000fe400078e000e */
[----:B------:R-:W-:Y:S02]  /*1720*/  IMAD.MOV.U32 R5, RZ, RZ, R15 ;  /* 0x000000ffff057224 */ /* 0x000fe400078e000f */
[----:B------:R-:W-:Y:S01]  /*1730*/  IMAD.MOV.U32 R13, RZ, RZ, R4 ;  /* 0x000000ffff0d7224 */ /* 0x000fe200078e0004 */
[----:B------:R-:W-:Y:S01]  /*1740*/  MOV R4, 0x1790 ;  /* 0x0000179000047802 */ /* 0x000fe20000000f00 */
[----:B------:R-:W-:Y:S02]  /*1750*/  IMAD.MOV.U32 R14, RZ, RZ, R6 ;  /* 0x000000ffff0e7224 */ /* 0x000fe400078e0006 */
[----:B------:R-:W-:Y:S02]  /*1760*/  IMAD.MOV.U32 R15, RZ, RZ, R7 ;  /* 0x000000ffff0f7224 */ /* 0x000fe400078e0007 */
[----:B------:R-:W-:-:S07]  /*1770*/  IMAD.MOV.U32 R31, RZ, RZ, R11 ;  /* 0x000000ffff1f7224 */ /* 0x000fce00078e000b */
[----:B-----5:R-:W-:Y:S05]  /*1780*/  CALL.REL.NOINC `($__internal_0_$__cuda_sm20_dsqrt_rn_f64_mediumpath_v1) ;  /* 0x0000000000e87944 */ /* 0x020fea0003c00000 */
[----:B------:R-:W-:Y:S02]  /*1790*/  IMAD.MOV.U32 R30, RZ, RZ, R12 ;  /* 0x000000ffff1e7224 */ /* 0x000fe400078e000c */
[----:B------:R-:W-:-:S07]  /*17a0*/  IMAD.MOV.U32 R31, RZ, RZ, R13 ;  /* 0x000000ffff1f7224 */ /* 0x000fce00078e000d */
.L_x_17:
[----:B------:R-:W-:Y:S05]  /*17b0*/  BSYNC.RECONVERGENT B0 ;  /* 0x0000000000007941 */ /* 0x000fea0003800200 */
.L_x_16:
        /* <DEDUP_REMOVED lines=11> */
[----:B------:R-:W0:Y:S01]  /*1870*/  S2UR UR6, SR_CTAID.X ;  /* 0x00000000000679c3 */ /* 0x000e220000002500 */
[----:B------:R-:W-:Y:S01]  /*1880*/  ISETP.NE.U32.AND P0, PT, R27, 0x1, PT ;  /* 0x000000011b00780c */ /* 0x000fe20003f05070 */
[----:B------:R-:W-:-:S03]  /*1890*/  IMAD.MOV.U32 R27, RZ, RZ, 0x3da8ff83 ;  /* 0x3da8ff83ff1b7424 */ /* 0x000fc600078e00ff */
[----:B------:R-:W-:Y:S02]  /*18a0*/  FSEL R32, R32, -8.06006814911005101289e+34, !P0 ;  /* 0xf9785eba20207808 */ /* 0x000fe40004000000 */
[----:B------:R-:W-:Y:S01]  /*18b0*/  FSEL R33, -R27, 0.11223486810922622681, !P0 ;  /* 0x3de5db651b217808 */ /* 0x000fe20004000100 */
[----:B------:R-:W-:-:S05]  /*18c0*/  IMAD.MOV.U32 R27, RZ, RZ, R21 ;  /* 0x000000ffff1b7224 */ /* 0x000fca00078e0015 */
[----:B--2---:R-:W-:-:S08]  /*18d0*/  DFMA R4, R34, R32, R4 ;  /* 0x000000202204722b */ /* 0x004fd00000000004 */
[C---:B------:R-:W-:Y:S01]  /*18e0*/  DFMA R4, R34.reuse, R4, R6 ;  /* 0x000000042204722b */ /* 0x040fe20000000006 */
[----:B------:R-:W1:Y:S07]  /*18f0*/  LDC.64 R6, c[0x0][0x380] ;  /* 0x0000e000ff067b82 */ /* 0x000e6e0000000a00 */
[----:B---3--:R-:W-:-:S08]  /*1900*/  DFMA R4, R34, R4, R8 ;  /* 0x000000042204722b */ /* 0x008fd00000000008 */
[----:B------:R-:W-:-:S08]  /*1910*/  DFMA R4, R34, R4, R10 ;  /* 0x000000042204722b */ /* 0x000fd0000000000a */
[C---:B----4-:R-:W-:Y:S01]  /*1920*/  DFMA R4, R34.reuse, R4, R12 ;  /* 0x000000042204722b */ /* 0x050fe2000000000c */
[----:B------:R-:W0:Y:S01]  /*1930*/  S2R R12, SR_TID.X ;  /* 0x00000000000c7919 */ /* 0x000e220000002100 */
[----:B------:R-:W0:Y:S06]  /*1940*/  LDC R13, c[0x0][0x360] ;  /* 0x0000d800ff0d7b82 */ /* 0x000e2c0000000800 */
[----:B------:R-:W-:Y:S01]  /*1950*/  DFMA R4, R34, R4, R14 ;  /* 0x000000042204722b */ /* 0x000fe2000000000e */
[----:B------:R-:W-:-:S04]  /*1960*/  SHF.R.U32.HI R15, RZ, 0x2, R20 ;  /* 0x00000002ff0f7819 */ /* 0x000fc80000011614 */
[----:B------:R-:W-:-:S03]  /*1970*/  LOP3.LUT R15, R15, R20, RZ, 0x3c, !PT ;  /* 0x000000140f0f7212 */ /* 0x000fc600078e3cff */
[----:B------:R-:W-:Y:S02]  /*1980*/  DFMA R28, R4, R28, R28 ;  /* 0x0000001c041c722b */ /* 0x000fe4000000001c */
[----:B------:R-:W-:-:S10]  /*1990*/  DFMA R4, R34, R4, 1 ;  /* 0x3ff000002204742b */ /* 0x000fd40000000004 */
[----:B------:R-:W-:Y:S02]  /*19a0*/  FSEL R10, R4, R28, !P0 ;  /* 0x0000001c040a7208 */ /* 0x000fe40004000000 */
[----:B------:R-:W-:Y:S02]  /*19b0*/  FSEL R11, R5, R29, !P0 ;  /* 0x0000001d050b7208 */ /* 0x000fe40004000000 */
[----:B------:R-:W2:Y:S01]  /*19c0*/  LDC.64 R4, c[0x0][0x388] ;  /* 0x0000e200ff047b82 */ /* 0x000ea20000000a00 */
[----:B------:R-:W-:Y:S01]  /*19d0*/  LOP3.LUT P0, RZ, R25, 0x2, RZ, 0xc0, !PT ;  /* 0x0000000219ff7812 */ /* 0x000fe2000780c0ff */
[----:B0-----:R-:W-:Y:S02]  /*19e0*/  IMAD R13, R13, UR6, R12 ;  /* 0x000000060d0d7c24 */ /* 0x001fe4000f8e020c */
[----:B------:R-:W-:Y:S01]  /*19f0*/  DADD R8, RZ, -R10 ;  /* 0x00000000ff087229 */ /* 0x000fe2000000080a */
[----:B------:R-:W-:-:S09]  /*1a00*/  IMAD.SHL.U32 R12, R24, 0x10, RZ ;  /* 0x00000010180c7824 */ /* 0x000fd200078e00ff */
[----:B------:R-:W-:Y:S01]  /*1a10*/  FSEL R8, R10, R8, !P0 ;  /* 0x000000080a087208 */ /* 0x000fe20004000000 */
[----:B------:R-:W-:Y:S01]  /*1a20*/  IMAD.SHL.U32 R10, R15, 0x2, RZ ;  /* 0x000000020f0a7824 */ /* 0x000fe200078e00ff */
[----:B------:R-:W-:Y:S01]  /*1a30*/  FSEL R9, R11, R9, !P0 ;  /* 0x000000090b097208 */ /* 0x000fe20004000000 */
[----:B------:R-:W-:-:S03]  /*1a40*/  IMAD.SHL.U32 R11, R13, 0x2, RZ ;  /* 0x000000020d0b7824 */ /* 0x000fc600078e00ff */
[----:B------:R-:W-:Y:S01]  /*1a50*/  LOP3.LUT R25, R15, R10, R12, 0x96, !PT ;  /* 0x0000000a0f197212 */ /* 0x000fe200078e960c */
[----:B-1----:R-:W-:Y:S01]  /*1a60*/  IMAD.WIDE R6, R11, 0x8, R6 ;  /* 0x000000080b067825 */ /* 0x002fe200078e0206 */
[----:B------:R-:W-:Y:S02]  /*1a70*/  DMUL R30, R30, R8 ;  /* 0x000000081e1e7228 */ /* 0x000fe40000000000 */
[----:B------:R-:W-:Y:S01]  /*1a80*/  LOP3.LUT R25, R25, R24, RZ, 0x3c, !PT ;  /* 0x0000001819197212 */ /* 0x000fe200078e3cff */
[----:B--2---:R-:W-:Y:S01]  /*1a90*/  IMAD.WIDE R4, R13, 0x30, R4 ;  /* 0x000000300d047825 */ /* 0x004fe200078e0204 */
[----:B------:R-:W-:Y:S04]  /*1aa0*/  STG.E.64 desc[UR4][R6.64], R22 ;  /* 0x0000001606007986 */ /* 0x000fe8000c101b04 */
[----:B------:R-:W-:Y:S04]  /*1ab0*/  STG.E.64 desc[UR4][R6.64+0x8], R30 ;  /* 0x0000081e06007986 */ /* 0x000fe8000c101b04 */
[----:B------:R-:W-:Y:S04]  /*1ac0*/  STG.E.64 desc[UR4][R4.64], R26 ;  /* 0x0000001a04007986 */ /* 0x000fe8000c101b04 */
[----:B------:R-:W-:Y:S04]  /*1ad0*/  STG.E.64 desc[UR4][R4.64+0x8], R2 ;  /* 0x0000080204007986 */ /* 0x000fe8000c101b04 */
[----:B------:R-:W-:Y:S04]  /*1ae0*/  STG.E.64 desc[UR4][R4.64+0x10], R24 ;  /* 0x0000101804007986 */ /* 0x000fe8000c101b04 */
[----:B-----5:R-:W-:Y:S04]  /*1af0*/  STG.E.64 desc[UR4][R4.64+0x18], R16 ;  /* 0x0000181004007986 */ /* 0x020fe8000c101b04 */
[----:B------:R-:W-:Y:S04]  /*1b00*/  STG.E.64 desc[UR4][R4.64+0x28], R18 ;  /* 0x0000281204007986 */ /* 0x000fe8000c101b04 */
[----:B------:R-:W-:Y:S01]  /*1b10*/  STG.E desc[UR4][R4.64+0x20], R0 ;  /* 0x0000200004007986 */ /* 0x000fe2000c101904 */
[----:B------:R-:W-:Y:S05]  /*1b20*/  EXIT ;  /* 0x000000000000794d */ /* 0x000fea0003800000 */
        .weak           $__internal_0_$__cuda_sm20_dsqrt_rn_f64_mediumpath_v1
        .type           $__internal_0_$__cuda_sm20_dsqrt_rn_f64_mediumpath_v1,@function
        .size           $__internal_0_$__cuda_sm20_dsqrt_rn_f64_mediumpath_v1,($_Z23generate_normal_samplesPdP17curandStateXORWOW$__internal_trig_reduction_slowpathd - $__internal_0_$__cuda_sm20_dsqrt_rn_f64_mediumpath_v1)
$__internal_0_$__cuda_sm20_dsqrt_rn_f64_mediumpath_v1:
[----:B------:R-:W-:Y:S01]  /*1b30*/  ISETP.GE.U32.AND P0, PT, R13, -0x3400000, PT ;  /* 0xfcc000000d00780c */ /* 0x000fe20003f06070 */
[----:B------:R-:W-:Y:S01]  /*1b40*/  BSSY.RECONVERGENT B1, `(.L_x_18) ;  /* 0x0000025000017945 */ /* 0x000fe20003800200 */
[----:B------:R-:W-:Y:S02]  /*1b50*/  IMAD.MOV.U32 R11, RZ, RZ, R5 ;  /* 0x000000ffff0b7224 */ /* 0x000fe400078e0005 */
[----:B------:R-:W-:-:S09]  /*1b60*/  IMAD.MOV.U32 R13, RZ, RZ, R31 ;  /* 0x000000ffff0d7224 */ /* 0x000fd200078e001f */
[----:B------:R-:W-:Y:S05]  /*1b70*/  @!P0 BRA `(.L_x_19) ;  /* 0x0000000000208947 */ /* 0x000fea0003800000 */
[----:B------:R-:W-:-:S10]  /*1b80*/  DFMA.RM R8, R8, R12, R14 ;  /* 0x0000000c0808722b */ /* 0x000fd4000000400e */
[----:B------:R-:W-:-:S05]  /*1b90*/  IADD3 R12, P0, PT, R8, 0x1, RZ ;  /* 0x00000001080c7810 */ /* 0x000fca0007f1e0ff */
[----:B------:R-:W-:-:S06]  /*1ba0*/  IMAD.X R13, RZ, RZ, R9, P0 ;  /* 0x000000ffff0d7224 */ /* 0x000fcc00000e0609 */
[----:B------:R-:W-:-:S08]  /*1bb0*/  DFMA.RP R10, -R8, R12, R10 ;  /* 0x0000000c080a722b */ /* 0x000fd0000000810a */
[----:B------:R-:W-:-:S06]  /*1bc0*/  DSETP.GT.AND P0, PT, R10, RZ, PT ;  /* 0x000000ff0a00722a */ /* 0x000fcc0003f04000 */
[----:B------:R-:W-:Y:S02]  /*1bd0*/  FSEL R8, R12, R8, P0 ;  /* 0x000000080c087208 */ /* 0x000fe40000000000 */
[----:B------:R-:W-:Y:S01]  /*1be0*/  FSEL R9, R13, R9, P0 ;  /* 0x000000090d097208 */ /* 0x000fe20000000000 */
[----:B------:R-:W-:Y:S06]  /*1bf0*/  BRA `(.L_x_20) ;  /* 0x0000000000647947 */ /* 0x000fec0003800000 */
.L_x_19:
[----:B------:R-:W-:-:S14]  /*1c00*/  DSETP.NE.AND P0, PT, R10, RZ, PT ;  /* 0x000000ff0a00722a */ /* 0x000fdc0003f05000 */
[----:B------:R-:W-:Y:S05]  /*1c10*/  @!P0 BRA `(.L_x_21) ;  /* 0x0000000000588947 */ /* 0x000fea0003800000 */
[----:B------:R-:W-:-:S13]  /*1c20*/  ISETP.GE.AND P0, PT, R11, RZ, PT ;  /* 0x000000ff0b00720c */ /* 0x000fda0003f06270 */
[----:B------:R-:W-:Y:S02]  /*1c30*/  @!P0 IMAD.MOV.U32 R8, RZ, RZ, 0x0 ;  /* 0x00000000ff088424 */ /* 0x000fe400078e00ff */
[----:B------:R-:W-:Y:S01]  /*1c40*/  @!P0 IMAD.MOV.U32 R9, RZ, RZ, -0x80000 ;  /* 0xfff80000ff098424 */ /* 0x000fe200078e00ff */
[----:B------:R-:W-:Y:S06]  /*1c50*/  @!P0 BRA `(.L_x_20) ;  /* 0x00000000004c8947 */ /* 0x000fec0003800000 */
[----:B------:R-:W-:-:S13]  /*1c60*/  ISETP.GT.AND P0, PT, R11, 0x7fefffff, PT ;  /* 0x7fefffff0b00780c */ /* 0x000fda0003f04270 */
[----:B------:R-:W-:Y:S05]  /*1c70*/  @P0 BRA `(.L_x_21) ;  /* 0x0000000000400947 */ /* 0x000fea0003800000 */
[----:B------:R-:W-:Y:S01]  /*1c80*/  DMUL R10, R10, 8.11296384146066816958e+31 ;  /* 0x469000000a0a7828 */ /* 0x000fe20000000000 */
[----:B------:R-:W-:Y:S02]  /*1c90*/  IMAD.MOV.U32 R8, RZ, RZ, RZ ;  /* 0x000000ffff087224 */ /* 0x000fe400078e00ff */
[----:B------:R-:W-:Y:S02]  /*1ca0*/  IMAD.MOV.U32 R12, RZ, RZ, 0x0 ;  /* 0x00000000ff0c7424 */ /* 0x000fe400078e00ff */
[----:B------:R-:W-:Y:S01]  /*1cb0*/  IMAD.MOV.U32 R13, RZ, RZ, 0x3fd80000 ;  /* 0x3fd80000ff0d7424 */ /* 0x000fe200078e00ff */
[----:B------:R-:W0:Y:S02]  /*1cc0*/  MUFU.RSQ64H R9, R11 ;  /* 0x0000000b00097308 */ /* 0x000e240000001c00 */
[----:B0-----:R-:W-:-:S08]  /*1cd0*/  DMUL R14, R8, R8 ;  /* 0x00000008080e7228 */ /* 0x001fd00000000000 */
[----:B------:R-:W-:-:S08]  /*1ce0*/  DFMA R14, R10, -R14, 1 ;  /* 0x3ff000000a0e742b */ /* 0x000fd0000000080e */
[----:B------:R-:W-:Y:S02]  /*1cf0*/  DFMA R12, R14, R12, 0.5 ;  /* 0x3fe000000e0c742b */ /* 0x000fe4000000000c */
[----:B------:R-:W-:-:S08]  /*1d00*/  DMUL R14, R8, R14 ;  /* 0x0000000e080e7228 */ /* 0x000fd00000000000 */
[----:B------:R-:W-:-:S08]  /*1d10*/  DFMA R12, R12, R14, R8 ;  /* 0x0000000e0c0c722b */ /* 0x000fd00000000008 */
[----:B------:R-:W-:Y:S02]  /*1d20*/  DMUL R8, R10, R12 ;  /* 0x0000000c0a087228 */ /* 0x000fe40000000000 */
[----:B------:R-:W-:-:S06]  /*1d30*/  VIADD R13, R13, 0xfff00000 ;  /* 0xfff000000d0d7836 */ /* 0x000fcc0000000000 */
[----:B------:R-:W-:-:S08]  /*1d40*/  DFMA R14, R8, -R8, R10 ;  /* 0x80000008080e722b */ /* 0x000fd0000000000a */
[----:B------:R-:W-:-:S10]  /*1d50*/  DFMA R8, R12, R14, R8 ;  /* 0x0000000e0c08722b */ /* 0x000fd40000000008 */
[----:B------:R-:W-:Y:S01]  /*1d60*/  VIADD R9, R9, 0xfcb00000 ;  /* 0xfcb0000009097836 */ /* 0x000fe20000000000 */
[----:B------:R-:W-:Y:S06]  /*1d70*/  BRA `(.L_x_20) ;  /* 0x0000000000047947 */ /* 0x000fec0003800000 */
.L_x_21:
[----:B------:R-:W-:-:S11]  /*1d80*/  DADD R8, R10, R10 ;  /* 0x000000000a087229 */ /* 0x000fd6000000000a */
.L_x_20:
[----:B------:R-:W-:Y:S05]  /*1d90*/  BSYNC.RECONVERGENT B1 ;  /* 0x0000000000017941 */ /* 0x000fea0003800200 */
.L_x_18:
[----:B------:R-:W-:Y:S02]  /*1da0*/  IMAD.MOV.U32 R5, RZ, RZ, 0x0 ;  /* 0x00000000ff057424 */ /* 0x000fe400078e00ff */
[----:B------:R-:W-:Y:S02]  /*1db0*/  IMAD.MOV.U32 R12, RZ, RZ, R8 ;  /* 0x000000ffff0c7224 */ /* 0x000fe400078e0008 */
[----:B------:R-:W-:Y:S01]  /*1dc0*/  IMAD.MOV.U32 R13, RZ, RZ, R9 ;  /* 0x000000ffff0d7224 */ /* 0x000fe200078e0009 */
[----:B------:R-:W-:Y:S06]  /*1dd0*/  RET.REL.NODEC R4 `(_Z23generate_normal_samplesPdP17curandStateXORWOW) ;  /* 0xffffffe004887950 */ /* 0x000fec0003c3ffff */
        .type           $_Z23generate_normal_samplesPdP17curandStateXORWOW$__internal_trig_reduction_slowpathd,@function
        .size           $_Z23generate_normal_samplesPdP17curandStateXORWOW$__internal_trig_reduction_slowpathd,(.L_x_46 - $_Z23generate_normal_samplesPdP17curandStateXORWOW$__internal_trig_reduction_slowpathd)
$_Z23generate_normal_samplesPdP17curandStateXORWOW$__internal_trig_reduction_slowpathd:
[--C-:B------:R-:W-:Y:S01]  /*1de0*/  SHF.R.U32.HI R15, RZ, 0x14, R29.reuse ;  /* 0x00000014ff0f7819 */ /* 0x100fe2000001161d */
[----:B------:R-:W-:Y:S02]  /*1df0*/  IMAD.MOV.U32 R7, RZ, RZ, R29 ;  /* 0x000000ffff077224 */ /* 0x000fe400078e001d */
[----:B------:R-:W-:Y:S01]  /*1e00*/  IMAD.MOV.U32 R4, RZ, RZ, RZ ;  /* 0x000000ffff047224 */ /* 0x000fe200078e00ff */
[----:B------:R-:W-:-:S04]  /*1e10*/  LOP3.LUT R5, R15, 0x7ff, RZ, 0xc0, !PT ;  /* 0x000007ff0f057812 */ /* 0x000fc800078ec0ff */
[----:B------:R-:W-:-:S13]  /*1e20*/  ISETP.NE.AND P0, PT, R5, 0x7ff, PT ;  /* 0x000007ff0500780c */ /* 0x000fda0003f05270 */
[----:B------:R-:W-:Y:S05]  /*1e30*/  @!P0 BRA `(.L_x_22) ;  /* 0x0000000800688947 */ /* 0x000fea0003800000 */
[----:B------:R-:W-:Y:S01]  /*1e40*/  VIADD R4, R5, 0xfffffc00 ;  /* 0xfffffc0005047836 */ /* 0x000fe20000000000 */
[----:B------:R-:W-:Y:S01]  /*1e50*/  BSSY.RECONVERGENT B2, `(.L_x_23) ;  /* 0x0000034000027945 */ /* 0x000fe20003800200 */
[----:B------:R-:W-:-:S03]  /*1e60*/  CS2R R8, SRZ ;  /* 0x0000000000087805 */ /* 0x000fc6000001ff00 */
[----:B------:R-:W-:Y:S02]  /*1e70*/  SHF.R.U32.HI R14, RZ, 0x6, R4 ;  /* 0x00000006ff0e7819 */ /* 0x000fe40000011604 */
[----:B------:R-:W-:Y:S02]  /*1e80*/  ISETP.GE.U32.AND P0, PT, R4, 0x80, PT ;  /* 0x000000800400780c */ /* 0x000fe40003f06070 */
[C---:B------:R-:W-:Y:S02]  /*1e90*/  IADD3 R4, PT, PT, -R14.reuse, 0x13, RZ ;  /* 0x000000130e047810 */ /* 0x040fe40007ffe1ff */
[----:B------:R-:W-:Y:S02]  /*1ea0*/  IADD3 R12, PT, PT, -R14, 0xf, RZ ;  /* 0x0000000f0e0c7810 */ /* 0x000fe40007ffe1ff */
[----:B------:R-:W-:-:S04]  /*1eb0*/  SEL R13, R4, 0x12, P0 ;  /* 0x00000012040d7807 */ /* 0x000fc80000000000 */
[----:B------:R-:W-:-:S13]  /*1ec0*/  ISETP.GE.AND P0, PT, R12, R13, PT ;  /* 0x0000000d0c00720c */ /* 0x000fda0003f06270 */
[----:B------:R-:W-:Y:S05]  /*1ed0*/  @P0 BRA `(.L_x_24) ;  /* 0x0000000000ac0947 */ /* 0x000fea0003800000 */
[----:B------:R-:W0:Y:S01]  /*1ee0*/  LDC.64 R4, c[0x0][0x358] ;  /* 0x0000d600ff047b82 */ /* 0x000e220000000a00 */
[C---:B------:R-:W-:Y:S01]  /*1ef0*/  SHF.L.U64.HI R31, R6.reuse, 0xb, R7 ;  /* 0x0000000b061f7819 */ /* 0x040fe20000010207 */
[----:B------:R-:W-:Y:S01]  /*1f00*/  BSSY.RECONVERGENT B3, `(.L_x_25) ;  /* 0x0000022000037945 */ /* 0x000fe20003800200 */
[----:B------:R-:W-:Y:S01]  /*1f10*/  IADD3 R14, PT, PT, RZ, -R14, -R13 ;  /* 0x8000000eff0e7210 */ /* 0x000fe20007ffe80d */
[----:B------:R-:W-:Y:S01]  /*1f20*/  IMAD.SHL.U32 R13, R6, 0x800, RZ ;  /* 0x00000800060d7824 */ /* 0x000fe200078e00ff */
[----:B------:R-:W-:Y:S01]  /*1f30*/  CS2R R8, SRZ ;  /* 0x0000000000087805 */ /* 0x000fe2000001ff00 */
[----:B------:R-:W-:Y:S01]  /*1f40*/  IMAD.MOV.U32 R30, RZ, RZ, RZ ;  /* 0x000000ffff1e7224 */ /* 0x000fe200078e00ff */
[----:B------:R-:W-:-:S07]  /*1f50*/  LOP3.LUT R31, R31, 0x80000000, RZ, 0xfc, !PT ;  /* 0x800000001f1f7812 */ /* 0x000fce00078efcff */
.L_x_26:
[----:B------:R-:W1:Y:S01]  /*1f60*/  LDC.64 R6, c[0x4][0x40] ;  /* 0x01001000ff067b82 */ /* 0x000e620000000a00 */
[----:B0-----:R-:W-:Y:S02]  /*1f70*/  R2UR UR6, R4 ;  /* 0x00000000040672ca */ /* 0x001fe400000e0000 */
[----:B------:R-:W-:Y:S01]  /*1f80*/  R2UR UR7, R5 ;  /* 0x00000000050772ca */ /* 0x000fe200000e0000 */
[----:B-1----:R-:W-:-:S12]  /*1f90*/  IMAD.WIDE R34, R12, 0x8, R6 ;  /* 0x000000080c227825 */ /* 0x002fd800078e0206 */
[----:B------:R-:W2:Y:S01]  /*1fa0*/  LDG.E.64.CONSTANT R6, desc[UR6][R34.64] ;  /* 0x0000000622067981 */ /* 0x000ea2000c1e9b00 */
[----:B------:R-:W-:Y:S02]  /*1fb0*/  VIADD R14, R14, 0x1 ;  /* 0x000000010e0e7836 */ /* 0x000fe40000000000 */
[----:B------:R-:W-:Y:S02]  /*1fc0*/  VIADD R12, R12, 0x1 ;  /* 0x000000010c0c7836 */ /* 0x000fe40000000000 */
[----:B--2---:R-:W-:-:S04]  /*1fd0*/  IMAD.WIDE.U32 R8, P2, R6, R13, R8 ;  /* 0x0000000d06087225 */ /* 0x004fc80007840008 */
[C---:B------:R-:W-:Y:S02]  /*1fe0*/  IMAD R33, R6.reuse, R31, RZ ;  /* 0x0000001f06217224 */ /* 0x040fe400078e02ff */
[----:B------:R-:W-:Y:S02]  /*1ff0*/  IMAD R32, R7, R13, RZ ;  /* 0x0000000d07207224 */ /* 0x000fe400078e02ff */
[----:B------:R-:W-:Y:S01]  /*2000*/  IMAD.HI.U32 R6, R6, R31, RZ ;  /* 0x0000001f06067227 */ /* 0x000fe200078e00ff */
[----:B------:R-:W-:-:S03]  /*2010*/  IADD3 R9, P0, PT, R33, R9, RZ ;  /* 0x0000000921097210 */ /* 0x000fc60007f1e0ff */
[----:B------:R-:W-:Y:S01]  /*2020*/  IMAD.HI.U32 R35, R7, R13, RZ ;  /* 0x0000000d07237227 */ /* 0x000fe200078e00ff */
[----:B------:R-:W-:-:S03]  /*2030*/  IADD3 R9, P1, PT, R32, R9, RZ ;  /* 0x0000000920097210 */ /* 0x000fc60007f3e0ff */
[----:B------:R-:W-:Y:S02]  /*2040*/  IMAD.X R32, RZ, RZ, R6, P2 ;  /* 0x000000ffff207224 */ /* 0x000fe400010e0606 */
[----:B------:R-:W-:-:S03]  /*2050*/  IMAD.HI.U32 R6, R7, R31, RZ ;  /* 0x0000001f07067227 */ /* 0x000fc600078e00ff */
[----:B------:R-:W-:Y:S01]  /*2060*/  IADD3.X R32, P0, PT, R35, R32, RZ, P0, !PT ;  /* 0x0000002023207210 */ /* 0x000fe2000071e4ff */
[----:B------:R-:W-:Y:S02]  /*2070*/  IMAD R7, R7, R31, RZ ;  /* 0x0000001f07077224 */ /* 0x000fe400078e02ff */
[----:B------:R-:W-:Y:S02]  /*2080*/  IMAD R33, R30, 0x8, R1 ;  /* 0x000000081e217824 */ /* 0x000fe400078e0201 */
[----:B------:R-:W-:Y:S01]  /*2090*/  IMAD.X R6, RZ, RZ, R6, P0 ;  /* 0x000000ffff067224 */ /* 0x000fe200000e0606 */
[----:B------:R-:W-:Y:S01]  /*20a0*/  ISETP.NE.AND P0, PT, R14, -0xf, PT ;  /* 0xfffffff10e00780c */ /* 0x000fe20003f05270 */
[----:B------:R-:W-:Y:S01]  /*20b0*/  VIADD R30, R30, 0x1 ;  /* 0x000000011e1e7836 */ /* 0x000fe20000000000 */
[----:B------:R-:W-:Y:S01]  /*20c0*/  IADD3.X R32, P1, PT, R7, R32, RZ, P1, !PT ;  /* 0x0000002007207210 */ /* 0x000fe20000f3e4ff */
[----:B------:R0:W-:Y:S04]  /*20d0*/  STL.64 [R33], R8 ;  /* 0x0000000821007387 */ /* 0x0001e80000100a00 */
[----:B------:R-:W-:-:S02]  /*20e0*/  IMAD.X R7, RZ, RZ, R6, P1 ;  /* 0x000000ffff077224 */ /* 0x000fc400008e0606 */
[----:B0-----:R-:W-:Y:S02]  /*20f0*/  IMAD.MOV.U32 R8, RZ, RZ, R32 ;  /* 0x000000ffff087224 */ /* 0x001fe400078e0020 */
[----:B------:R-:W-:Y:S02]  /*2100*/  IMAD.MOV.U32 R9, RZ, RZ, R7 ;  /* 0x000000ffff097224 */ /* 0x000fe400078e0007 */
[----:B------:R-:W-:Y:S05]  /*2110*/  @P0 BRA `(.L_x_26) ;  /* 0xfffffffc00900947 */ /* 0x000fea000383ffff */
[----:B------:R-:W-:Y:S05]  /*2120*/  BSYNC.RECONVERGENT B3 ;  /* 0x0000000000037941 */ /* 0x000fea0003800200 */
.L_x_25:
[----:B------:R-:W-:-:S05]  /*2130*/  LOP3.LUT R4, R15, 0x7ff, RZ, 0xc0, !PT ;  /* 0x000007ff0f047812 */ /* 0x000fca00078ec0ff */
[----:B------:R-:W-:-:S05]  /*2140*/  VIADD R4, R4, 0xfffffc00 ;  /* 0xfffffc0004047836 */ /* 0x000fca0000000000 */
[----:B------:R-:W-:Y:S02]  /*2150*/  SHF.R.U32.HI R5, RZ, 0x6, R4 ;  /* 0x00000006ff057819 */ /* 0x000fe40000011604 */
[----:B------:R-:W-:Y:S02]  /*2160*/  ISETP.GE.U32.AND P0, PT, R4, 0x80, PT ;  /* 0x000000800400780c */ /* 0x000fe40003f06070 */
[----:B------:R-:W-:-:S04]  /*2170*/  IADD3 R5, PT, PT, -R5, 0x13, RZ ;  /* 0x0000001305057810 */ /* 0x000fc80007ffe1ff */
[----:B------:R-:W-:-:S07]  /*2180*/  SEL R12, R5, 0x12, P0 ;  /* 0x00000012050c7807 */ /* 0x000fce0000000000 */
.L_x_24:
[----:B------:R-:W-:Y:S05]  /*2190*/  BSYNC.RECONVERGENT B2 ;  /* 0x0000000000027941 */ /* 0x000fea0003800200 */
.L_x_23:
[C---:B------:R-:W-:Y:S02]  /*21a0*/  LOP3.LUT R4, R15.reuse, 0x7ff, RZ, 0xc0, !PT ;  /* 0x000007ff0f047812 */ /* 0x040fe400078ec0ff */
[----:B------:R-:W-:-:S03]  /*21b0*/  LOP3.LUT P0, R33, R15, 0x3f, RZ, 0xc0, !PT ;  /* 0x0000003f0f217812 */ /* 0x000fc6000780c0ff */
[----:B------:R-:W-:-:S05]  /*21c0*/  VIADD R4, R4, 0xfffffc00 ;  /* 0xfffffc0004047836 */ /* 0x000fca0000000000 */
[----:B------:R-:W-:-:S05]  /*21d0*/  SHF.R.U32.HI R5, RZ, 0x6, R4 ;  /* 0x00000006ff057819 */ /* 0x000fca0000011604 */
[----:B------:R-:W-:-:S04]  /*21e0*/  IMAD.IADD R4, R5, 0x1, R12 ;  /* 0x0000000105047824 */ /* 0x000fc800078e020c */
[----:B------:R-:W-:-:S05]  /*21f0*/  IMAD.U32 R35, R4, 0x8, R1 ;  /* 0x0000000804237824 */ /* 0x000fca00078e0001 */
[----:B------:R0:W-:Y:S04]  /*2200*/  STL.64 [R35+-0x78], R8 ;  /* 0xffff880823007387 */ /* 0x0001e80000100a00 */
[----:B------:R-:W2:Y:S04]  /*2210*/  @P0 LDL.64 R30, [R1+0x8] ;  /* 0x00000800011e0983 */ /* 0x000ea80000100a00 */
[----:B------:R-:W3:Y:S04]  /*2220*/  LDL.64 R6, [R1+0x10] ;  /* 0x0000100001067983 */ /* 0x000ee80000100a00 */
[----:B------:R-:W4:Y:S01]  /*2230*/  LDL.64 R4, [R1+0x18] ;  /* 0x0000180001047983 */ /* 0x000f220000100a00 */
[----:B------:R-:W-:Y:S01]  /*2240*/  @P0 LOP3.LUT R13, R33, 0x3f, RZ, 0x3c, !PT ;  /* 0x0000003f210d0812 */ /* 0x000fe200078e3cff */
[----:B------:R-:W-:Y:S01]  /*2250*/  BSSY.RECONVERGENT B2, `(.L_x_27) ;  /* 0x0000034000027945 */ /* 0x000fe20003800200 */
[----:B--2---:R-:W-:-:S02]  /*2260*/  @P0 SHF.R.U64 R14, R30, 0x1, R31 ;  /* 0x000000011e0e0819 */ /* 0x004fc4000000121f */
[----:B------:R-:W-:Y:S02]  /*2270*/  @P0 SHF.R.U32.HI R30, RZ, 0x1, R31 ;  /* 0x00000001ff1e0819 */ /* 0x000fe4000001161f */
[----:B---3--:R-:W-:Y:S02]  /*2280*/  @P0 SHF.L.U32 R15, R6, R33, RZ ;  /* 0x00000021060f0219 */ /* 0x008fe400000006ff */
[----:B0-----:R-:W-:Y:S02]  /*2290*/  @P0 SHF.R.U64 R8, R14, R13, R30 ;  /* 0x0000000d0e080219 */ /* 0x001fe4000000121e */
[--C-:B------:R-:W-:Y:S02]  /*22a0*/  @P0 SHF.R.U32.HI R12, RZ, 0x1, R7.reuse ;  /* 0x00000001ff0c0819 */ /* 0x100fe40000011607 */
[C-C-:B------:R-:W-:Y:S02]  /*22b0*/  @P0 SHF.R.U64 R31, R6.reuse, 0x1, R7.reuse ;  /* 0x00000001061f0819 */ /* 0x140fe40000001207 */
[----:B------:R-:W-:-:S02]  /*22c0*/  @P0 SHF.L.U64.HI R32, R6, R33, R7 ;  /* 0x0000002106200219 */ /* 0x000fc40000010207 */
[----:B------:R-:W-:Y:S02]  /*22d0*/  @P0 SHF.R.U32.HI R9, RZ, R13, R30 ;  /* 0x0000000dff090219 */ /* 0x000fe4000001161e */
[----:B------:R-:W-:Y:S02]  /*22e0*/  @P0 LOP3.LUT R6, R15, R8, RZ, 0xfc, !PT ;  /* 0x000000080f060212 */ /* 0x000fe400078efcff */
[----:B----4-:R-:W-:Y:S02]  /*22f0*/  @P0 SHF.L.U32 R14, R4, R33, RZ ;  /* 0x00000021040e0219 */ /* 0x010fe400000006ff */
[----:B------:R-:W-:Y:S01]  /*2300*/  @P0 SHF.R.U64 R31, R31, R13, R12 ;  /* 0x0000000d1f1f0219 */ /* 0x000fe2000000120c */
[----:B------:R-:W-:Y:S01]  /*2310*/  IMAD.SHL.U32 R8, R6, 0x4, RZ ;  /* 0x0000000406087824 */ /* 0x000fe200078e00ff */
[----:B------:R-:W-:Y:S02]  /*2320*/  @P0 LOP3.LUT R7, R32, R9, RZ, 0xfc, !PT ;  /* 0x0000000920070212 */ /* 0x000fe400078efcff */
[----:B------:R-:W-:-:S02]  /*2330*/  @P0 SHF.L.U64.HI R33, R4, R33, R5 ;  /* 0x0000002104210219 */ /* 0x000fc40000010205 */
[----:B------:R-:W-:Y:S02]  /*2340*/  @P0 SHF.R.U32.HI R12, RZ, R13, R12 ;  /* 0x0000000dff0c0219 */ /* 0x000fe4000001160c */
[----:B------:R-:W-:Y:S02]  /*2350*/  @P0 LOP3.LUT R4, R14, R31, RZ, 0xfc, !PT ;  /* 0x0000001f0e040212 */ /* 0x000fe400078efcff */
[----:B------:R-:W-:Y:S02]  /*2360*/  SHF.L.U64.HI R6, R6, 0x2, R7 ;  /* 0x0000000206067819 */ /* 0x000fe40000010207 */
[----:B------:R-:W-:Y:S02]  /*2370*/  @P0 LOP3.LUT R5, R33, R12, RZ, 0xfc, !PT ;  /* 0x0000000c21050212 */ /* 0x000fe400078efcff */
[----:B------:R-:W-:Y:S02]  /*2380*/  SHF.L.W.U32.HI R7, R7, 0x2, R4 ;  /* 0x0000000207077819 */ /* 0x000fe40000010e04 */
[----:B------:R-:W-:-:S02]  /*2390*/  IADD3 RZ, P0, PT, RZ, -R8, RZ ;  /* 0x80000008ffff7210 */ /* 0x000fc40007f1e0ff */
[----:B------:R-:W-:Y:S02]  /*23a0*/  LOP3.LUT R9, RZ, R6, RZ, 0x33, !PT ;  /* 0x00000006ff097212 */ /* 0x000fe400078e33ff */
[----:B------:R-:W-:Y:S02]  /*23b0*/  SHF.L.W.U32.HI R4, R4, 0x2, R5 ;  /* 0x0000000204047819 */ /* 0x000fe40000010e05 */
[----:B------:R-:W-:Y:S02]  /*23c0*/  LOP3.LUT R12, RZ, R7, RZ, 0x33, !PT ;  /* 0x00000007ff0c7212 */ /* 0x000fe400078e33ff */
[----:B------:R-:W-:Y:S02]  /*23d0*/  IADD3.X R9, P0, PT, RZ, R9, RZ, P0, !PT ;  /* 0x00000009ff097210 */ /* 0x000fe4000071e4ff */
[----:B------:R-:W-:Y:S02]  /*23e0*/  LOP3.LUT R13, RZ, R4, RZ, 0x33, !PT ;  /* 0x00000004ff0d7212 */ /* 0x000fe400078e33ff */
[----:B------:R-:W-:-:S02]  /*23f0*/  IADD3.X R12, P1, PT, RZ, R12, RZ, P0, !PT ;  /* 0x0000000cff0c7210 */ /* 0x000fc4000073e4ff */
[----:B------:R-:W-:-:S03]  /*2400*/  ISETP.GT.U32.AND P2, PT, R7, -0x1, PT ;  /* 0xffffffff0700780c */ /* 0x000fc60003f44070 */
[----:B------:R-:W-:Y:S01]  /*2410*/  IMAD.X R13, RZ, RZ, R13, P1 ;  /* 0x000000ffff0d7224 */ /* 0x000fe200008e060d */
[----:B------:R-:W-:-:S04]  /*2420*/  ISETP.GT.AND.EX P0, PT, R4, -0x1, PT, P2 ;  /* 0xffffffff0400780c */ /* 0x000fc80003f04320 */
[----:B------:R-:W-:Y:S02]  /*2430*/  SEL R13, R4, R13, P0 ;  /* 0x0000000d040d7207 */ /* 0x000fe40000000000 */
[----:B------:R-:W-:Y:S02]  /*2440*/  SEL R14, R7, R12, P0 ;  /* 0x0000000c070e7207 */ /* 0x000fe40000000000 */
[----:B------:R-:W-:-:S04]  /*2450*/  ISETP.NE.U32.AND P1, PT, R13, RZ, PT ;  /* 0x000000ff0d00720c */ /* 0x000fc80003f25070 */
[----:B------:R-:W-:Y:S01]  /*2460*/  SEL R7, R14, R13, !P1 ;  /* 0x0000000d0e077207 */ /* 0x000fe20004800000 */
[----:B------:R-:W-:-:S05]  /*2470*/  @!P0 IMAD.MOV R8, RZ, RZ, -R8 ;  /* 0x000000ffff088224 */ /* 0x000fca00078e0a08 */
[----:B------:R-:W0:Y:S02]  /*2480*/  FLO.U32 R7, R7 ;  /* 0x0000000700077300 */ /* 0x000e2400000e0000 */
[C---:B0-----:R-:W-:Y:S02]  /*2490*/  IADD3 R15, PT, PT, -R7.reuse, 0x1f, RZ ;  /* 0x0000001f070f7810 */ /* 0x041fe40007ffe1ff */
[----:B------:R-:W-:-:S03]  /*24a0*/  IADD3 R12, PT, PT, -R7, 0x3f, RZ ;  /* 0x0000003f070c7810 */ /* 0x000fc60007ffe1ff */
[----:B------:R-:W-:Y:S01]  /*24b0*/  @P1 IMAD.MOV R12, RZ, RZ, R15 ;  /* 0x000000ffff0c1224 */ /* 0x000fe200078e020f */
[----:B------:R-:W-:-:S04]  /*24c0*/  SEL R15, R6, R9, P0 ;  /* 0x00000009060f7207 */ /* 0x000fc80000000000 */
[----:B------:R-:W-:-:S13]  /*24d0*/  ISETP.NE.AND P1, PT, R12, RZ, PT ;  /* 0x000000ff0c00720c */ /* 0x000fda0003f25270 */
[----:B------:R-:W-:Y:S05]  /*24e0*/  @!P1 BRA `(.L_x_28) ;  /* 0x0000000000289947 */ /* 0x000fea0003800000 */
[----:B------:R-:W-:Y:S02]  /*24f0*/  LOP3.LUT R7, R12, 0x3f, RZ, 0xc0, !PT ;  /* 0x0000003f0c077812 */ /* 0x000fe400078ec0ff */
[--C-:B------:R-:W-:Y:S02]  /*2500*/  SHF.R.U64 R9, R8, 0x1, R15.reuse ;  /* 0x0000000108097819 */ /* 0x100fe4000000120f */
[----:B------:R-:W-:Y:S02]  /*2510*/  SHF.R.U32.HI R15, RZ, 0x1, R15 ;  /* 0x00000001ff0f7819 */ /* 0x000fe4000001160f */
[----:B------:R-:W-:Y:S02]  /*2520*/  LOP3.LUT R6, R12, 0x3f, RZ, 0xc, !PT ;  /* 0x0000003f0c067812 */ /* 0x000fe400078e0cff */
[CC--:B------:R-:W-:Y:S02]  /*2530*/  SHF.L.U64.HI R13, R14.reuse, R7.reuse, R13 ;  /* 0x000000070e0d7219 */ /* 0x0c0fe4000001020d */
[----:B------:R-:W-:-:S02]  /*2540*/  SHF.L.U32 R7, R14, R7, RZ ;  /* 0x000000070e077219 */ /* 0x000fc400000006ff */
[-CC-:B------:R-:W-:Y:S02]  /*2550*/  SHF.R.U64 R14, R9, R6.reuse, R15.reuse ;  /* 0x00000006090e7219 */ /* 0x180fe4000000120f */
[----:B------:R-:W-:Y:S02]  /*2560*/  SHF.R.U32.HI R6, RZ, R6, R15 ;  /* 0x00000006ff067219 */ /* 0x000fe4000001160f */
[----:B------:R-:W-:Y:S02]  /*2570*/  LOP3.LUT R14, R7, R14, RZ, 0xfc, !PT ;  /* 0x0000000e070e7212 */ /* 0x000fe400078efcff */
[----:B------:R-:W-:-:S07]  /*2580*/  LOP3.LUT R13, R13, R6, RZ, 0xfc, !PT ;  /* 0x000000060d0d7212 */ /* 0x000fce00078efcff */
.L_x_28:
[----:B------:R-:W-:Y:S05]  /*2590*/  BSYNC.RECONVERGENT B2 ;  /* 0x0000000000027941 */ /* 0x000fea0003800200 */
.L_x_27:
[----:B------:R-:W-:-:S04]  /*25a0*/  IMAD.WIDE.U32 R8, R14, 0x2168c235, RZ ;  /* 0x2168c2350e087825 */ /* 0x000fc800078e00ff */
[----:B------:R-:W-:Y:S01]  /*25b0*/  IMAD.MOV.U32 R6, RZ, RZ, R9 ;  /* 0x000000ffff067224 */ /* 0x000fe200078e0009 */
[----:B------:R-:W-:Y:S01]  /*25c0*/  IADD3 RZ, P1, PT, R8, R8, RZ ;  /* 0x0000000808ff7210 */ /* 0x000fe20007f3e0ff */
[----:B------:R-:W-:Y:S02]  /*25d0*/  IMAD.MOV.U32 R7, RZ, RZ, RZ ;  /* 0x000000ffff077224 */ /* 0x000fe400078e00ff */
[----:B------:R-:W-:-:S04]  /*25e0*/  IMAD.HI.U32 R9, R13, -0x36f0255e, RZ ;  /* 0xc90fdaa20d097827 */ /* 0x000fc800078e00ff */
[----:B------:R-:W-:-:S04]  /*25f0*/  IMAD.WIDE.U32 R6, R14, -0x36f0255e, R6 ;  /* 0xc90fdaa20e067825 */ /* 0x000fc800078e0006 */
[----:B------:R-:W-:-:S04]  /*2600*/  IMAD.WIDE.U32 R6, P2, R13, 0x2168c235, R6 ;  /* 0x2168c2350d067825 */ /* 0x000fc80007840006 */
[----:B------:R-:W-:Y:S01]  /*2610*/  IMAD R13, R13, -0x36f0255e, RZ ;  /* 0xc90fdaa20d0d7824 */ /* 0x000fe200078e02ff */
[----:B------:R-:W-:Y:S01]  /*2620*/  IADD3.X RZ, P1, PT, R6, R6, RZ, P1, !PT ;  /* 0x0000000606ff7210 */ /* 0x000fe20000f3e4ff */
[----:B------:R-:W-:-:S03]  /*2630*/  IMAD.X R8, RZ, RZ, R9, P2 ;  /* 0x000000ffff087224 */ /* 0x000fc600010e0609 */
[----:B------:R-:W-:-:S04]  /*2640*/  IADD3 R7, P2, PT, R13, R7, RZ ;  /* 0x000000070d077210 */ /* 0x000fc80007f5e0ff */
[C---:B------:R-:W-:Y:S01]  /*2650*/  ISETP.GT.U32.AND P3, PT, R7.reuse, RZ, PT ;  /* 0x000000ff0700720c */ /* 0x040fe20003f64070 */
[----:B------:R-:W-:Y:S01]  /*2660*/  IMAD.X R8, RZ, RZ, R8, P2 ;  /* 0x000000ffff087224 */ /* 0x000fe200010e0608 */
[----:B------:R-:W-:-:S04]  /*2670*/  IADD3.X R6, P2, PT, R7, R7, RZ, P1, !PT ;  /* 0x0000000707067210 */ /* 0x000fc80000f5e4ff */
[C---:B------:R-:W-:Y:S01]  /*2680*/  ISETP.GT.AND.EX P1, PT, R8.reuse, RZ, PT, P3 ;  /* 0x000000ff0800720c */ /* 0x040fe20003f24330 */
[----:B------:R-:W-:-:S03]  /*2690*/  IMAD.X R9, R8, 0x1, R8, P2 ;  /* 0x0000000108097824 */ /* 0x000fc600010e0608 */
[----:B------:R-:W-:Y:S02]  /*26a0*/  SEL R6, R6, R7, P1 ;  /* 0x0000000706067207 */ /* 0x000fe40000800000 */
[----:B------:R-:W-:Y:S02]  /*26b0*/  SEL R7, R9, R8, P1 ;  /* 0x0000000809077207 */ /* 0x000fe40000800000 */
[----:B------:R-:W-:Y:S02]  /*26c0*/  IADD3 R6, P2, PT, R6, 0x1, RZ ;  /* 0x0000000106067810 */ /* 0x000fe40007f5e0ff */
[----:B------:R-:W-:Y:S02]  /*26d0*/  SEL R9, RZ, 0xffffffff, !P1 ;  /* 0xffffffffff097807 */ /* 0x000fe40004800000 */
[----:B------:R-:W-:Y:S01]  /*26e0*/  LOP3.LUT P1, R29, R29, 0x80000000, RZ, 0xc0, !PT ;  /* 0x800000001d1d7812 */ /* 0x000fe2000782c0ff */
[----:B------:R-:W-:Y:S02]  /*26f0*/  IMAD.X R7, RZ, RZ, R7, P2 ;  /* 0x000000ffff077224 */ /* 0x000fe400010e0607 */
[----:B------:R-:W-:Y:S01]  /*2700*/  IMAD.IADD R8, R9, 0x1, -R12 ;  /* 0x0000000109087824 */ /* 0x000fe200078e0a0c */
[----:B------:R-:W-:-:S02]  /*2710*/  SHF.R.U32.HI R9, RZ, 0x1e, R5 ;  /* 0x0000001eff097819 */ /* 0x000fc40000011605 */
[----:B------:R-:W-:Y:S01]  /*2720*/  SHF.R.U64 R6, R6, 0xa, R7 ;  /* 0x0000000a06067819 */ /* 0x000fe20000001207 */
[----:B------:R-:W-:Y:S01]  /*2730*/  IMAD.SHL.U32 R8, R8, 0x100000, RZ ;  /* 0x0010000008087824 */ /* 0x000fe200078e00ff */
[----:B------:R-:W-:Y:S02]  /*2740*/  LEA.HI R4, R4, R9, RZ, 0x1 ;  /* 0x0000000904047211 */ /* 0x000fe400078f08ff */
[----:B------:R-:W-:Y:S02]  /*2750*/  IADD3 R6, P2, PT, R6, 0x1, RZ ;  /* 0x0000000106067810 */ /* 0x000fe40007f5e0ff */
[----:B------:R-:W-:Y:S01]  /*2760*/  @!P0 LOP3.LUT R29, R29, 0x80000000, RZ, 0x3c, !PT ;  /* 0x800000001d1d8812 */ /* 0x000fe200078e3cff */
[----:B------:R-:W-:Y:S01]  /*2770*/  @P1 IMAD.MOV R4, RZ, RZ, -R4 ;  /* 0x000000ffff041224 */ /* 0x000fe200078e0a04 */
[----:B------:R-:W-:-:S04]  /*2780*/  LEA.HI.X R7, R7, RZ, RZ, 0x16, P2 ;  /* 0x000000ff07077211 */ /* 0x000fc800010fb4ff */
[--C-:B------:R-:W-:Y:S02]  /*2790*/  SHF.R.U64 R6, R6, 0x1, R7.reuse ;  /* 0x0000000106067819 */ /* 0x100fe40000001207 */
[----:B------:R-:W-:Y:S02]  /*27a0*/  SHF.R.U32.HI R5, RZ, 0x1, R7 ;  /* 0x00000001ff057819 */ /* 0x000fe40000011607 */
[----:B------:R-:W-:-:S04]  /*27b0*/  IADD3 R6, P2, P3, RZ, RZ, R6 ;  /* 0x000000ffff067210 */ /* 0x000fc80007b5e006 */
[----:B------:R-:W-:-:S04]  /*27c0*/  IADD3.X R8, PT, PT, R8, 0x3fe00000, R5, P2, P3 ;  /* 0x3fe0000008087810 */ /* 0x000fc800017e6405 */
[----:B------:R-:W-:-:S07]  /*27d0*/  LOP3.LUT R7, R8, R29, RZ, 0xfc, !PT ;  /* 0x0000001d08077212 */ /* 0x000fce00078efcff */
.L_x_22:
[----:B------:R-:W-:-:S04]  /*27e0*/  IMAD.MOV.U32 R29, RZ, RZ, 0x0 ;  /* 0x00000000ff1d7424 */ /* 0x000fc800078e00ff */
[----:B------:R-:W-:Y:S05]  /*27f0*/  RET.REL.NODEC R28 `(_Z23generate_normal_samplesPdP17curandStateXORWOW) ;  /* 0xffffffd81c007950 */ /* 0x000fea0003c3ffff */
.L_x_29:
[----:B------:R-:W-:-:S00]  /*2800*/  BRA `(.L_x_29) ;  /* 0xfffffffc00fc7947 */ /* 0x000fc0000383ffff */
[----:B------:R-:W-:-:S00]  /*2810*/  NOP ;  /* 0x0000000000007918 */ /* 0x000fc00000000000 */
        /* <DEDUP_REMOVED lines=14> */
.L_x_46:


//--------------------- .text._Z12setup_kernelP17curandStateXORWOWyyPl --------------------------
	.section	.text._Z12setup_kernelP17curandStateXORWOWyyPl,"ax",@progbits
	.align	128
        .global         _Z12setup_kernelP17curandStateXORWOWyyPl
        .type           _Z12setup_kernelP17curandStateXORWOWyyPl,@function
        .size           _Z12setup_kernelP17curandStateXORWOWyyPl,(.L_x_48 - _Z12setup_kernelP17curandStateXORWOWyyPl)
        .other          _Z12setup_kernelP17curandStateXORWOWyyPl,@"STO_CUDA_ENTRY STV_DEFAULT"
_Z12setup_kernelP17curandStateXORWOWyyPl:
.text._Z12setup_kernelP17curandStateXORWOWyyPl:
[----:B------:R-:W-:Y:S08]  /*0000*/  LDC R1, c[0x0][0x37c] ;  /* 0x0000df00ff017b82 */ /* 0x000ff00000000800 */
[----:B------:R-:W0:Y:S01]  /*0010*/  LDC.64 R2, c[0x0][0x398] ;  /* 0x0000e600ff027b82 */ /* 0x000e220000000a00 */
[----:B------:R-:W0:Y:S01]  /*0020*/  LDCU.64 UR8, c[0x0][0x358] ;  /* 0x00006b00ff0877ac */ /* 0x000e220008000a00 */
[----:B------:R-:W1:Y:S06]  /*0030*/  S2R R9, SR_TID.X ;  /* 0x0000000000097919 */ /* 0x000e6c0000002100 */
[----:B------:R-:W1:Y:S08]  /*0040*/  S2UR UR4, SR_CTAID.X ;  /* 0x00000000000479c3 */ /* 0x000e700000002500 */
[----:B------:R-:W1:Y:S01]  /*0050*/  LDC R0, c[0x0][0x360] ;  /* 0x0000d800ff007b82 */ /* 0x000e620000000800 */
[----:B0-----:R-:W2:Y:S07]  /*0060*/  LDG.E.64 R2, desc[UR8][R2.64] ;  /* 0x0000000802027981 */ /* 0x001eae000c1e1b00 */
[----:B------:R-:W0:Y:S01]  /*0070*/  LDC.64 R4, c[0x0][0x388] ;  /* 0x0000e200ff047b82 */ /* 0x000e220000000a00 */
[----:B------:R-:W-:Y:S07]  /*0080*/  BSSY.RECONVERGENT B0, `(.L_x_30) ;  /* 0x00000e6000007945 */ /* 0x000fee0003800200 */
[----:B------:R-:W3:Y:S01]  /*0090*/  LDC.64 R6, c[0x0][0x380] ;  /* 0x0000e000ff067b82 */ /* 0x000ee20000000a00 */
[----:B-1----:R-:W-:-:S04]  /*00a0*/  IMAD R9, R0, UR4, R9 ;  /* 0x0000000400097c24 */ /* 0x002fc8000f8e0209 */
[----:B0-----:R-:W-:-:S03]  /*00b0*/  IMAD.WIDE R4, R9, 0x3039, R4 ;  /* 0x0000303909047825 */ /* 0x001fc600078e0204 */
[----:B--2---:R-:W-:-:S04]  /*00c0*/  IADD3 R0, P0, PT, R2, R4, RZ ;  /* 0x0000000402007210 */ /* 0x004fc80007f1e0ff */
[----:B------:R-:W-:Y:S01]  /*00d0*/  LOP3.LUT R0, R0, 0xaad26b49, RZ, 0x3c, !PT ;  /* 0xaad26b4900007812 */ /* 0x000fe200078e3cff */
[----:B------:R-:W-:Y:S01]  /*00e0*/  IMAD.X R4, R3, 0x1, R5, P0 ;  /* 0x0000000103047824 */ /* 0x000fe200000e0605 */
[----:B------:R-:W-:-:S03]  /*00f0*/  ISETP.NE.AND P0, PT, R9, RZ, PT ;  /* 0x000000ff0900720c */ /* 0x000fc60003f05270 */
[----:B------:R-:W-:Y:S01]  /*0100*/  IMAD R0, R0, 0x4182bed5, RZ ;  /* 0x4182bed500007824 */ /* 0x000fe200078e02ff */
[----:B------:R-:W-:Y:S01]  /*0110*/  LOP3.LUT R2, R4, 0xf7dcefdd, RZ, 0x3c, !PT ;  /* 0xf7dcefdd04027812 */ /* 0x000fe200078e3cff */
[----:B---3--:R-:W-:-:S03]  /*0120*/  IMAD.WIDE R4, R9, 0x30, R6 ;  /* 0x0000003009047825 */ /* 0x008fc600078e0206 */
[----:B------:R-:W-:Y:S01]  /*0130*/  LOP3.LUT R6, R0, 0x159a55e5, RZ, 0x3c, !PT ;  /* 0x159a55e500067812 */ /* 0x000fe200078e3cff */
[----:B------:R-:W-:Y:S02]  /*0140*/  IMAD R3, R2, -0x658354e5, RZ ;  /* 0x9a7cab1b02037824 */ /* 0x000fe400078e02ff */
[C---:B------:R-:W-:Y:S02]  /*0150*/  VIADD R11, R0.reuse, 0x583f19 ;  /* 0x00583f19000b7836 */ /* 0x040fe40000000000 */
[C---:B------:R-:W-:Y:S01]  /*0160*/  VIADD R7, R3.reuse, 0x1f123bb5 ;  /* 0x1f123bb503077836 */ /* 0x040fe20000000000 */
[C---:B------:R-:W-:Y:S02]  /*0170*/  IADD3 R2, PT, PT, R0.reuse, 0x64f0c9, R3 ;  /* 0x0064f0c900027810 */ /* 0x040fe40007ffe003 */
[----:B------:R-:W-:Y:S01]  /*0180*/  LOP3.LUT R10, R3, 0x5491333, RZ, 0x3c, !PT ;  /* 0x05491333030a7812 */ /* 0x000fe200078e3cff */
[----:B------:R-:W-:Y:S01]  /*0190*/  VIADD R3, R0, 0x75bcd15 ;  /* 0x075bcd1500037836 */ /* 0x000fe20000000000 */
[----:B------:R0:W-:Y:S04]  /*01a0*/  STG.E.64 desc[UR8][R4.64+0x8], R6 ;  /* 0x0000080604007986 */ /* 0x0001e8000c101b08 */
[----:B------:R0:W-:Y:S04]  /*01b0*/  STG.E.64 desc[UR8][R4.64+0x10], R10 ;  /* 0x0000100a04007986 */ /* 0x0001e8000c101b08 */
[----:B------:R0:W-:Y:S01]  /*01c0*/  STG.E.64 desc[UR8][R4.64], R2 ;  /* 0x0000000204007986 */ /* 0x0001e2000c101b08 */
[----:B------:R-:W-:Y:S05]  /*01d0*/  @!P0 BRA `(.L_x_31) ;  /* 0x0000000c00408947 */ /* 0x000fea0003800000 */
[--C-:B------:R-:W-:Y:S01]  /*01e0*/  SHF.R.S32.HI R0, RZ, 0x1f, R9.reuse ;  /* 0x0000001fff007819 */ /* 0x100fe20000011409 */
[----:B0-----:R-:W-:Y:S02]  /*01f0*/  IMAD.MOV.U32 R3, RZ, RZ, R9 ;  /* 0x000000ffff037224 */ /* 0x001fe400078e0009 */
[----:B------:R-:W-:-:S07]  /*0200*/  IMAD.MOV.U32 R14, RZ, RZ, RZ ;  /* 0x000000ffff0e7224 */ /* 0x000fce00078e00ff */
.L_x_37:
[----:B------:R-:W-:Y:S01]  /*0210*/  LOP3.LUT R15, R3, 0x3, RZ, 0xc0, !PT ;  /* 0x00000003030f7812 */ /* 0x000fe200078ec0ff */
[----:B------:R-:W-:Y:S03]  /*0220*/  BSSY.RECONVERGENT B1, `(.L_x_32) ;  /* 0x00000c5000017945 */ /* 0x000fe60003800200 */
[----:B------:R-:W-:-:S04]  /*0230*/  ISETP.NE.U32.AND P0, PT, R15, RZ, PT ;  /* 0x000000ff0f00720c */ /* 0x000fc80003f05070 */
[----:B------:R-:W-:-:S13]  /*0240*/  ISETP.NE.AND.EX P0, PT, RZ, RZ, PT, P0 ;  /* 0x000000ffff00720c */ /* 0x000fda0003f05300 */
[----:B0-----:R-:W-:Y:S05]  /*0250*/  @!P0 BRA `(.L_x_33) ;  /* 0x0000000c00048947 */ /* 0x001fea0003800000 */
[----:B------:R-:W0:Y:S01]  /*0260*/  LDC.64 R10, c[0x4][RZ] ;  /* 0x01000000ff0a7b82 */ /* 0x000e220000000a00 */
[----:B------:R-:W-:Y:S02]  /*0270*/  IMAD.MOV.U32 R16, RZ, RZ, RZ ;  /* 0x000000ffff107224 */ /* 0x000fe400078e00ff */
[----:B0-----:R-:W-:-:S07]  /*0280*/  IMAD.WIDE.U32 R10, R14, 0xc80, R10 ;  /* 0x00000c800e0a7825 */ /* 0x001fce00078e000a */
.L_x_36:
[----:B0-----:R-:W-:Y:S01]  /*0290*/  IMAD.MOV.U32 R17, RZ, RZ, RZ ;  /* 0x000000ffff117224 */ /* 0x001fe200078e00ff */
[----:B------:R-:W-:Y:S01]  /*02a0*/  CS2R R8, SRZ ;  /* 0x0000000000087805 */ /* 0x000fe2000001ff00 */
[----:B------:R-:W-:Y:S01]  /*02b0*/  IMAD.MOV.U32 R19, RZ, RZ, RZ ;  /* 0x000000ffff137224 */ /* 0x000fe200078e00ff */
[----:B------:R-:W-:-:S07]  /*02c0*/  CS2R R6, SRZ ;  /* 0x0000000000067805 */ /* 0x000fce000001ff00 */
.L_x_35:
[----:B------:R-:W-:-:S05]  /*02d0*/  IMAD.WIDE.U32 R12, R19, 0x4, R4 ;  /* 0x00000004130c7825 */ /* 0x000fca00078e0004 */
[----:B------:R0:W5:Y:S01]  /*02e0*/  LDG.E R18, desc[UR8][R12.64+0x4] ;  /* 0x000004080c127981 */ /* 0x000162000c1e1900 */
[----:B------:R-:W-:Y:S02]  /*02f0*/  IMAD.SHL.U32 R20, R19, 0x20, RZ ;  /* 0x0000002013147824 */ /* 0x000fe400078e00ff */
[----:B------:R-:W-:-:S07]  /*0300*/  IMAD.MOV.U32 R21, RZ, RZ, RZ ;  /* 0x000000ffff157224 */ /* 0x000fce00078e00ff */
.L_x_34:
[----:B-----5:R-:W-:Y:S01]  /*0310*/  SHF.R.U32.HI R24, RZ, R21, R18 ;  /* 0x00000015ff187219 */ /* 0x020fe20000011612 */
[----:B0-----:R-:W-:-:S03]  /*0320*/  IMAD.IADD R12, R20, 0x1, R21 ;  /* 0x00000001140c7824 */ /* 0x001fc600078e0215 */
[----:B------:R-:W-:-:S04]  /*0330*/  LOP3.LUT R13, R24, 0x1, RZ, 0xc0, !PT ;  /* 0x00000001180d7812 */ /* 0x000fc800078ec0ff */
[----:B------:R-:W-:Y:S01]  /*0340*/  ISETP.NE.U32.AND P0, PT, R13, 0x1, PT ;  /* 0x000000010d00780c */ /* 0x000fe20003f05070 */
[----:B------:R-:W-:-:S03]  /*0350*/  IMAD R13, R12, 0x5, RZ ;  /* 0x000000050c0d7824 */ /* 0x000fc600078e02ff */
[----:B------:R-:W-:Y:S01]  /*0360*/  R2P PR, R24, 0x7e ;  /* 0x0000007e18007804 */ /* 0x000fe20000000000 */
[----:B------:R-:W-:-:S08]  /*0370*/  IMAD.WIDE.U32 R12, R13, 0x4, R10 ;  /* 0x000000040d0c7825 */ /* 0x000fd000078e000a */
[----:B------:R-:W2:Y:S04]  /*0380*/  @!P0 LDG.E R22, desc[UR8][R12.64+0x10] ;  /* 0x000010080c168981 */ /* 0x000ea8000c1e1900 */
[----:B------:R-:W3:Y:S04]  /*0390*/  @P1 LDG.E R26, desc[UR8][R12.64+0x24] ;  /* 0x000024080c1a1981 */ /* 0x000ee8000c1e1900 */
[----:B------:R-:W4:Y:S04]  /*03a0*/  @P2 LDG.E R28, desc[UR8][R12.64+0x38] ;  /* 0x000038080c1c2981 */ /* 0x000f28000c1e1900 */
[----:B------:R-:W4:Y:S04]  /*03b0*/  @P3 LDG.E R23, desc[UR8][R12.64+0x4c] ;  /* 0x00004c080c173981 */ /* 0x000f28000c1e1900 */
[----:B------:R-:W4:Y:S01]  /*03c0*/  @P1 LDG.E R25, desc[UR8][R12.64+0x20] ;  /* 0x000020080c191981 */ /* 0x000f22000c1e1900 */
[----:B--2---:R-:W-:-:S03]  /*03d0*/  @!P0 LOP3.LUT R9, R9, R22, RZ, 0x3c, !PT ;  /* 0x0000001609098212 */ /* 0x004fc600078e3cff */
[----:B------:R-:W2:Y:S01]  /*03e0*/  @!P0 LDG.E R22, desc[UR8][R12.64] ;  /* 0x000000080c168981 */ /* 0x000ea2000c1e1900 */
[----:B---3--:R-:W-:-:S03]  /*03f0*/  @P1 LOP3.LUT R9, R9, R26, RZ, 0x3c, !PT ;  /* 0x0000001a09091212 */ /* 0x008fc600078e3cff */
[----:B------:R-:W3:Y:S01]  /*0400*/  @P4 LDG.E R26, desc[UR8][R12.64+0x60] ;  /* 0x000060080c1a4981 */ /* 0x000ee2000c1e1900 */
[----:B----4-:R-:W-:-:S03]  /*0410*/  @P2 LOP3.LUT R9, R9, R28, RZ, 0x3c, !PT ;  /* 0x0000001c09092212 */ /* 0x010fc600078e3cff */
[----:B------:R-:W4:Y:S01]  /*0420*/  @P5 LDG.E R28, desc[UR8][R12.64+0x74] ;  /* 0x000074080c1c5981 */ /* 0x000f22000c1e1900 */
[----:B------:R-:W-:-:S03]  /*0430*/  @P3 LOP3.LUT R9, R9, R23, RZ, 0x3c, !PT ;  /* 0x0000001709093212 */ /* 0x000fc600078e3cff */
[----:B------:R-:W4:Y:S01]  /*0440*/  @!P0 LDG.E R23, desc[UR8][R12.64+0x4] ;  /* 0x000004080c178981 */ /* 0x000f22000c1e1900 */
[----:B--2---:R-:W-:-:S03]  /*0450*/  @!P0 LOP3.LUT R17, R17, R22, RZ, 0x3c, !PT ;  /* 0x0000001611118212 */ /* 0x004fc600078e3cff */
[----:B------:R-:W2:Y:S01]  /*0460*/  @!P0 LDG.E R22, desc[UR8][R12.64+0x8] ;  /* 0x000008080c168981 */ /* 0x000ea2000c1e1900 */
[----:B---3--:R-:W-:-:S03]  /*0470*/  @P4 LOP3.LUT R9, R9, R26, RZ, 0x3c, !PT ;  /* 0x0000001a09094212 */ /* 0x008fc600078e3cff */
[----:B------:R-:W3:Y:S01]  /*0480*/  @P1 LDG.E R26, desc[UR8][R12.64+0x14] ;  /* 0x000014080c1a1981 */ /* 0x000ee2000c1e1900 */
[----:B----4-:R-:W-:-:S03]  /*0490*/  @!P0 LOP3.LUT R6, R6, R23, RZ, 0x3c, !PT ;  /* 0x0000001706068212 */ /* 0x010fc600078e3cff */
[----:B------:R-:W4:Y:S01]  /*04a0*/  @!P0 LDG.E R23, desc[UR8][R12.64+0xc] ;  /* 0x00000c080c178981 */ /* 0x000f22000c1e1900 */
[----:B--2---:R-:W-:-:S03]  /*04b0*/  @!P0 LOP3.LUT R7, R7, R22, RZ, 0x3c, !PT ;  /* 0x0000001607078212 */ /* 0x004fc600078e3cff */
[----:B------:R-:W2:Y:S01]  /*04c0*/  @P1 LDG.E R22, desc[UR8][R12.64+0x1c] ;  /* 0x00001c080c161981 */ /* 0x000ea2000c1e1900 */
[----:B---3--:R-:W-:-:S03]  /*04d0*/  @P1 LOP3.LUT R17, R17, R26, RZ, 0x3c, !PT ;  /* 0x0000001a11111212 */ /* 0x008fc600078e3cff */
[----:B------:R-:W3:Y:S01]  /*04e0*/  @P2 LDG.E R26, desc[UR8][R12.64+0x28] ;  /* 0x000028080c1a2981 */ /* 0x000ee2000c1e1900 */
[----:B----4-:R-:W-:-:S03]  /*04f0*/  @!P0 LOP3.LUT R8, R8, R23, RZ, 0x3c, !PT ;  /* 0x0000001708088212 */ /* 0x010fc600078e3cff */
[----:B------:R-:W4:Y:S01]  /*0500*/  @P1 LDG.E R23, desc[UR8][R12.64+0x18] ;  /* 0x000018080c171981 */ /* 0x000f22000c1e1900 */
[----:B------:R-:W-:-:S03]  /*0510*/  @P1 LOP3.LUT R8, R8, R25, RZ, 0x3c, !PT ;  /* 0x0000001908081212 */ /* 0x000fc600078e3cff */
[----:B------:R-:W4:Y:S01]  /*0520*/  @P2 LDG.E R25, desc[UR8][R12.64+0x34] ;  /* 0x000034080c192981 */ /* 0x000f22000c1e1900 */
[----:B--2---:R-:W-:-:S03]  /*0530*/  @P1 LOP3.LUT R7, R7, R22, RZ, 0x3c, !PT ;  /* 0x0000001607071212 */ /* 0x004fc600078e3cff */
[----:B------:R-:W2:Y:S01]  /*0540*/  @P2 LDG.E R22, desc[UR8][R12.64+0x30] ;  /* 0x000030080c162981 */ /* 0x000ea2000c1e1900 */
[----:B---3--:R-:W-:-:S03]  /*0550*/  @P2 LOP3.LUT R17, R17, R26, RZ, 0x3c, !PT ;  /* 0x0000001a11112212 */ /* 0x008fc600078e3cff */
[----:B------:R-:W3:Y:S01]  /*0560*/  @P3 LDG.E R26, desc[UR8][R12.64+0x3c] ;  /* 0x00003c080c1a3981 */ /* 0x000ee2000c1e1900 */
[----:B----4-:R-:W-:-:S03]  /*0570*/  @P1 LOP3.LUT R6, R6, R23, RZ, 0x3c, !PT ;  /* 0x0000001706061212 */ /* 0x010fc600078e3cff */
        /* <DEDUP_REMOVED lines=25> */
[----:B------:R-:W-:Y:S02]  /*0710*/  LOP3.LUT P0, RZ, R24, 0x80, RZ, 0xc0, !PT ;  /* 0x0000008018ff7812 */ /* 0x000fe4000780c0ff */
[----:B------:R-:W-:Y:S02]  /*0720*/  @P5 LOP3.LUT R8, R8, R25, RZ, 0x3c, !PT ;  /* 0x0000001908085212 */ /* 0x000fe400078e3cff */
[----:B------:R-:W4:Y:S01]  /*0730*/  @P6 LDG.E R25, desc[UR8][R12.64+0x84] ;  /* 0x000084080c196981 */ /* 0x000f22000c1e1900 */
[----:B--2---:R-:W-:-:S03]  /*0740*/  @P5 LOP3.LUT R7, R7, R22, RZ, 0x3c, !PT ;  /* 0x0000001607075212 */ /* 0x004fc600078e3cff */
[----:B------:R-:W2:Y:S01]  /*0750*/  @P6 LDG.E R22, desc[UR8][R12.64+0x80] ;  /* 0x000080080c166981 */ /* 0x000ea2000c1e1900 */
[----:B---3--:R-:W-:-:S04]  /*0760*/  @P6 LOP3.LUT R17, R17, R26, RZ, 0x3c, !PT ;  /* 0x0000001a11116212 */ /* 0x008fc800078e3cff */
[----:B------:R-:W3:Y:S01]  /*0770*/  @P0 LDG.E R26, desc[UR8][R12.64+0x8c] ;  /* 0x00008c080c1a0981 */ /* 0x000ee2000c1e1900 */
[----:B----4-:R-:W-:-:S03]  /*0780*/  @P5 LOP3.LUT R6, R6, R23, RZ, 0x3c, !PT ;  /* 0x0000001706065212 */ /* 0x010fc600078e3cff */
[----:B------:R-:W4:Y:S01]  /*0790*/  @P6 LDG.E R23, desc[UR8][R12.64+0x7c] ;  /* 0x00007c080c176981 */ /* 0x000f22000c1e1900 */
[----:B------:R-:W-:-:S03]  /*07a0*/  @P5 LOP3.LUT R9, R9, R28, RZ, 0x3c, !PT ;  /* 0x0000001c09095212 */ /* 0x000fc600078e3cff */
        /* <DEDUP_REMOVED lines=9> */
[----:B------:R-:W-:Y:S02]  /*0840*/  @P6 LOP3.LUT R9, R9, R28, RZ, 0x3c, !PT ;  /* 0x0000001c09096212 */ /* 0x000fe400078e3cff */
[----:B------:R-:W-:Y:S02]  /*0850*/  @P0 LOP3.LUT R8, R8, R25, RZ, 0x3c, !PT ;  /* 0x0000001908080212 */ /* 0x000fe400078e3cff */
[----:B--2---:R-:W-:Y:S02]  /*0860*/  @P0 LOP3.LUT R7, R7, R22, RZ, 0x3c, !PT ;  /* 0x0000001607070212 */ /* 0x004fe400078e3cff */
[----:B---3--:R-:W-:Y:S02]  /*0870*/  @P0 LOP3.LUT R9, R9, R26, RZ, 0x3c, !PT ;  /* 0x0000001a09090212 */ /* 0x008fe400078e3cff */
[----:B----4-:R-:W-:Y:S02]  /*0880*/  @P0 LOP3.LUT R6, R6, R23, RZ, 0x3c, !PT ;  /* 0x0000001706060212 */ /* 0x010fe400078e3cff */
[----:B------:R-:W-:-:S13]  /*0890*/  R2P PR, R24.B1, 0x7f ;  /* 0x0000007f18007804 */ /* 0x000fda0000001000 */
[----:B------:R-:W2:Y:S04]  /*08a0*/  @P0 LDG.E R22, desc[UR8][R12.64+0xa0] ;  /* 0x0000a0080c160981 */ /* 0x000ea8000c1e1900 */
[----:B------:R-:W3:Y:S04]  /*08b0*/  @P1 LDG.E R28, desc[UR8][R12.64+0xb4] ;  /* 0x0000b4080c1c1981 */ /* 0x000ee8000c1e1900 */
[----:B------:R-:W4:Y:S04]  /*08c0*/  @P0 LDG.E R23, desc[UR8][R12.64+0xa4] ;  /* 0x0000a4080c170981 */ /* 0x000f28000c1e1900 */
[----:B------:R-:W4:Y:S04]  /*08d0*/  @P0 LDG.E R26, desc[UR8][R12.64+0xa8] ;  /* 0x0000a8080c1a0981 */ /* 0x000f28000c1e1900 */
        /* <DEDUP_REMOVED lines=8> */
[----:B------:R-:W2:Y:S01]  /*0960*/  @P2 LDG.E R26, desc[UR8][R12.64+0xc8] ;  /* 0x0000c8080c1a2981 */ /* 0x000ea2000c1e1900 */
[----:B------:R-:W-:-:S03]  /*0970*/  @P0 LOP3.LUT R8, R8, R25, RZ, 0x3c, !PT ;  /* 0x0000001908080212 */ /* 0x000fc600078e3cff */
[----:B------:R-:W2:Y:S01]  /*0980*/  @P2 LDG.E R25, desc[UR8][R12.64+0xcc] ;  /* 0x0000cc080c192981 */ /* 0x000ea2000c1e1900 */
[----:B---3--:R-:W-:Y:S02]  /*0990*/  @P0 LOP3.LUT R9, R9, R28, RZ, 0x3c, !PT ;  /* 0x0000001c09090212 */ /* 0x008fe400078e3cff */
[----:B------:R-:W-:Y:S02]  /*09a0*/  LOP3.LUT P0, RZ, R24, 0x8000, RZ, 0xc0, !PT ;  /* 0x0000800018ff7812 */ /* 0x000fe4000780c0ff */
[----:B----4-:R-:W-:Y:S01]  /*09b0*/  @P1 LOP3.LUT R6, R6, R23, RZ, 0x3c, !PT ;  /* 0x0000001706061212 */ /* 0x010fe200078e3cff */
[----:B------:R-:W3:Y:S01]  /*09c0*/  @P1 LDG.E R24, desc[UR8][R12.64+0xc4] ;  /* 0x0000c4080c181981 */ /* 0x000ee2000c1e1900 */
[----:B--2---:R-:W-:-:S03]  /*09d0*/  @P1 LOP3.LUT R7, R7, R22, RZ, 0x3c, !PT ;  /* 0x0000001607071212 */ /* 0x004fc600078e3cff */
[----:B------:R-:W2:Y:S01]  /*09e0*/  @P1 LDG.E R23, desc[UR8][R12.64+0xc0] ;  /* 0x0000c0080c171981 */ /* 0x000ea2000c1e1900 */
[----:B------:R-:W-:-:S03]  /*09f0*/  @P2 LOP3.LUT R17, R17, R26, RZ, 0x3c, !PT ;  /* 0x0000001a11112212 */ /* 0x000fc600078e3cff */
[----:B------:R-:W4:Y:S04]  /*0a00*/  @P3 LDG.E R26, desc[UR8][R12.64+0xdc] ;  /* 0x0000dc080c1a3981 */ /* 0x000f28000c1e1900 */
[----:B------:R-:W4:Y:S01]  /*0a10*/  @P2 LDG.E R22, desc[UR8][R12.64+0xd0] ;  /* 0x0000d0080c162981 */ /* 0x000f22000c1e1900 */
[----:B------:R-:W-:-:S03]  /*0a20*/  @P2 LOP3.LUT R6, R6, R25, RZ, 0x3c, !PT ;  /* 0x0000001906062212 */ /* 0x000fc600078e3cff */
[----:B------:R-:W4:Y:S04]  /*0a30*/  @P3 LDG.E R25, desc[UR8][R12.64+0xe0] ;  /* 0x0000e0080c193981 */ /* 0x000f28000c1e1900 */
[----:B------:R-:W4:Y:S01]  /*0a40*/  @P0 LDG.E R27, desc[UR8][R12.64+0x138] ;  /* 0x000138080c1b0981 */ /* 0x000f22000c1e1900 */
[----:B---3--:R-:W-:-:S03]  /*0a50*/  @P1 LOP3.LUT R9, R9, R24, RZ, 0x3c, !PT ;  /* 0x0000001809091212 */ /* 0x008fc600078e3cff */
[----:B------:R-:W3:Y:S01]  /*0a60*/  @P2 LDG.E R24, desc[UR8][R12.64+0xd8] ;  /* 0x0000d8080c182981 */ /* 0x000ee2000c1e1900 */
[----:B--2---:R-:W-:-:S03]  /*0a70*/  @P1 LOP3.LUT R8, R8, R23, RZ, 0x3c, !PT ;  /* 0x0000001708081212 */ /* 0x004fc600078e3cff */
[----:B------:R-:W2:Y:S01]  /*0a80*/  @P2 LDG.E R23, desc[UR8][R12.64+0xd4] ;  /* 0x0000d4080c172981 */ /* 0x000ea2000c1e1900 */
[----:B----4-:R-:W-:-:S03]  /*0a90*/  @P3 LOP3.LUT R17, R17, R26, RZ, 0x3c, !PT ;  /* 0x0000001a11113212 */ /* 0x010fc600078e3cff */
[----:B------:R-:W4:Y:S01]  /*0aa0*/  @P4 LDG.E R26, desc[UR8][R12.64+0xf0] ;  /* 0x0000f0080c1a4981 */ /* 0x000f22000c1e1900 */
[----:B------:R-:W-:-:S03]  /*0ab0*/  @P2 LOP3.LUT R7, R7, R22, RZ, 0x3c, !PT ;  /* 0x0000001607072212 */ /* 0x000fc600078e3cff */
[----:B------:R-:W4:Y:S01]  /*0ac0*/  @P3 LDG.E R22, desc[UR8][R12.64+0xe4] ;  /* 0x0000e4080c163981 */ /* 0x000f22000c1e1900 */
[----:B------:R-:W-:-:S03]  /*0ad0*/  @P3 LOP3.LUT R6, R6, R25, RZ, 0x3c, !PT ;  /* 0x0000001906063212 */ /* 0x000fc600078e3cff */
        /* <DEDUP_REMOVED lines=39> */
[----:B------:R-:W-:-:S05]  /*0d50*/  VIADD R21, R21, 0x10 ;  /* 0x0000001015157836 */ /* 0x000fca0000000000 */
[----:B------:R-:W-:Y:S02]  /*0d60*/  ISETP.NE.AND P1, PT, R21, 0x20, PT ;  /* 0x000000201500780c */ /* 0x000fe40003f25270 */
[----:B------:R-:W-:Y:S02]  /*0d70*/  @P0 LOP3.LUT R6, R6, R25, RZ, 0x3c, !PT ;  /* 0x0000001906060212 */ /* 0x000fe400078e3cff */
[----:B---3--:R-:W-:Y:S02]  /*0d80*/  @P6 LOP3.LUT R9, R9, R24, RZ, 0x3c, !PT ;  /* 0x0000001809096212 */ /* 0x008fe400078e3cff */
[----:B--2---:R-:W-:Y:S02]  /*0d90*/  @P6 LOP3.LUT R8, R8, R23, RZ, 0x3c, !PT ;  /* 0x0000001708086212 */ /* 0x004fe400078e3cff */
[----:B----4-:R-:W-:Y:S02]  /*0da0*/  @P0 LOP3.LUT R9, R9, R26, RZ, 0x3c, !PT ;  /* 0x0000001a09090212 */ /* 0x010fe400078e3cff */
[----:B------:R-:W-:-:S02]  /*0db0*/  @P0 LOP3.LUT R8, R8, R27, RZ, 0x3c, !PT ;  /* 0x0000001b08080212 */ /* 0x000fc400078e3cff */
[----:B------:R-:W-:Y:S01]  /*0dc0*/  @P0 LOP3.LUT R7, R7, R22, RZ, 0x3c, !PT ;  /* 0x0000001607070212 */ /* 0x000fe200078e3cff */
[----:B------:R-:W-:Y:S06]  /*0dd0*/  @P1 BRA `(.L_x_34) ;  /* 0xfffffff4004c1947 */ /* 0x000fec000383ffff */
[----:B------:R-:W-:-:S05]  /*0de0*/  VIADD R19, R19, 0x1 ;  /* 0x0000000113137836 */ /* 0x000fca0000000000 */
[----:B------:R-:W-:-:S13]  /*0df0*/  ISETP.NE.AND P0, PT, R19, 0x5, PT ;  /* 0x000000051300780c */ /* 0x000fda0003f05270 */
[----:B------:R-:W-:Y:S05]  /*0e00*/  @P0 BRA `(.L_x_35) ;  /* 0xfffffff400300947 */ /* 0x000fea000383ffff */
[----:B------:R0:W-:Y:S01]  /*0e10*/  STG.E.64 desc[UR8][R4.64+0x8], R6 ;  /* 0x0000080604007986 */ /* 0x0001e2000c101b08 */
[----:B------:R-:W-:-:S03]  /*0e20*/  VIADD R16, R16, 0x1 ;  /* 0x0000000110107836 */ /* 0x000fc60000000000 */
[----:B------:R0:W-:Y:S02]  /*0e30*/  STG.E.64 desc[UR8][R4.64+0x10], R8 ;  /* 0x0000100804007986 */ /* 0x0001e4000c101b08 */
[----:B------:R-:W-:Y:S02]  /*0e40*/  ISETP.GE.U32.AND P0, PT, R16, R15, PT ;  /* 0x0000000f1000720c */ /* 0x000fe40003f06070 */
[----:B------:R0:W-:Y:S11]  /*0e50*/  STG.E desc[UR8][R4.64+0x4], R17 ;  /* 0x0000041104007986 */ /* 0x0001f6000c101908 */
[----:B------:R-:W-:Y:S05]  /*0e60*/  @!P0 BRA `(.L_x_36) ;  /* 0xfffffff400088947 */ /* 0x000fea000383ffff */
.L_x_33:
[----:B------:R-:W-:Y:S05]  /*0e70*/  BSYNC.RECONVERGENT B1 ;  /* 0x0000000000017941 */ /* 0x000fea0003800200 */
.L_x_32:
[C---:B------:R-:W-:Y:S01]  /*0e80*/  ISETP.GE.U32.AND P0, PT, R3.reuse, 0x4, PT ;  /* 0x000000040300780c */ /* 0x040fe20003f06070 */
[----:B------:R-:W-:Y:S01]  /*0e90*/  VIADD R14, R14, 0x1 ;  /* 0x000000010e0e7836 */ /* 0x000fe20000000000 */
[--C-:B------:R-:W-:Y:S02]  /*0ea0*/  SHF.R.U64 R3, R3, 0x2, R0.reuse ;  /* 0x0000000203037819 */ /* 0x100fe40000001200 */
[----:B------:R-:W-:Y:S02]  /*0eb0*/  ISETP.GE.U32.AND.EX P0, PT, R0, RZ, PT, P0 ;  /* 0x000000ff0000720c */ /* 0x000fe40003f06100 */
[----:B------:R-:W-:-:S11]  /*0ec0*/  SHF.R.U32.HI R0, RZ, 0x2, R0 ;  /* 0x00000002ff007819 */ /* 0x000fd60000011600 */
[----:B------:R-:W-:Y:S05]  /*0ed0*/  @P0 BRA `(.L_x_37) ;  /* 0xfffffff000cc0947 */ /* 0x000fea000383ffff */
.L_x_31:
[----:B------:R-:W-:Y:S05]  /*0ee0*/  BSYNC.RECONVERGENT B0 ;  /* 0x0000000000007941 */ /* 0x000fea0003800200 */
.L_x_30:
[----:B------:R-:W1:Y:S02]  /*0ef0*/  LDCU.64 UR4, c[0x0][0x390] ;  /* 0x00007200ff0477ac */ /* 0x000e640008000a00 */
[----:B-1----:R-:W-:-:S04]  /*0f00*/  UISETP.NE.U32.AND UP0, UPT, UR4, URZ, UPT ;  /* 0x000000ff0400728c */ /* 0x002fc8000bf05070 */
[----:B------:R-:W-:-:S09]  /*0f10*/  UISETP.NE.AND.EX UP0, UPT, UR5, URZ, UPT, UP0 ;  /* 0x000000ff0500728c */ /* 0x000fd2000bf05300 */
[----:B------:R-:W-:Y:S05]  /*0f20*/  BRA.U !UP0, `(.L_x_38) ;  /* 0x0000000d08407547 */ /* 0x000fea000b800000 */
[----:B------:R-:W-:Y:S01]  /*0f30*/  IMAD.MOV.U32 R0, RZ, RZ, RZ ;  /* 0x000000ffff007224 */ /* 0x000fe200078e00ff */
[----:B------:R-:W1:Y:S01]  /*0f40*/  LDCU.64 UR6, c[0x0][0x390] ;  /* 0x00007200ff0677ac */ /* 0x000e620008000a00 */
[----:B------:R-:W-:-:S05]  /*0f50*/  NOP ;  /* 0x0000000000007918 */ /* 0x000fca0000000000 */
.L_x_43:
[----:B-1----:R-:W-:-:S04]  /*0f60*/  ULOP3.LUT UR5, UR6, 0x3, URZ, 0xc0, !UPT ;  /* 0x0000000306057892 */ /* 0x002fc8000f8ec0ff */
[----:B------:R-:W-:-:S04]  /*0f70*/  UISETP.NE.U32.AND UP0, UPT, UR5, URZ, UPT ;  /* 0x000000ff0500728c */ /* 0x000fc8000bf05070 */
[----:B------:R-:W-:-:S09]  /*0f80*/  UISETP.NE.AND.EX UP0, UPT, URZ, URZ, UPT, UP0 ;  /* 0x000000ffff00728c */ /* 0x000fd2000bf05300 */
[----:B------:R-:W-:Y:S05]  /*0f90*/  BRA.U !UP0, `(.L_x_39) ;  /* 0x0000000d08047547 */ /* 0x000fea000b800000 */
[----:B0-----:R-:W0:Y:S01]  /*0fa0*/  LDC.64 R10, c[0x4][0x8] ;  /* 0x01000200ff0a7b82 */ /* 0x001e220000000a00 */
[----:B------:R-:W-:Y:S01]  /*0fb0*/  UMOV UR4, URZ ;  /* 0x000000ff00047c82 */ /* 0x000fe20008000000 */
[----:B0-----:R-:W-:-:S07]  /*0fc0*/  IMAD.WIDE.U32 R10, R0, 0xc80, R10 ;  /* 0x00000c80000a7825 */ /* 0x001fce00078e000a */
.L_x_42:
[----:B-1----:R-:W-:Y:S01]  /*0fd0*/  IMAD.MOV.U32 R3, RZ, RZ, RZ ;  /* 0x000000ffff037224 */ /* 0x002fe200078e00ff */
[----:B------:R-:W-:Y:S01]  /*0fe0*/  CS2R R6, SRZ ;  /* 0x0000000000067805 */ /* 0x000fe2000001ff00 */
[----:B------:R-:W-:Y:S01]  /*0ff0*/  IMAD.MOV.U32 R15, RZ, RZ, RZ ;  /* 0x000000ffff0f7224 */ /* 0x000fe200078e00ff */
[----:B------:R-:W-:-:S07]  /*1000*/  CS2R R8, SRZ ;  /* 0x0000000000087805 */ /* 0x000fce000001ff00 */
.L_x_41:
[----:B------:R-:W-:-:S05]  /*1010*/  IMAD.WIDE.U32 R12, R15, 0x4, R4 ;  /* 0x000000040f0c7825 */ /* 0x000fca00078e0004 */
[----:B------:R0:W5:Y:S01]  /*1020*/  LDG.E R14, desc[UR8][R12.64+0x4] ;  /* 0x000004080c0e7981 */ /* 0x000162000c1e1900 */
[----:B------:R-:W-:Y:S02]  /*1030*/  IMAD.SHL.U32 R16, R15, 0x20, RZ ;  /* 0x000000200f107824 */ /* 0x000fe400078e00ff */
[----:B------:R-:W-:-:S07]  /*1040*/  IMAD.MOV.U32 R17, RZ, RZ, RZ ;  /* 0x000000ffff117224 */ /* 0x000fce00078e00ff */
.L_x_40:
        /* <DEDUP_REMOVED lines=9> */
[----:B------:R-:W4:Y:S04]  /*10e0*/  @!P0 LDG.E R20, desc[UR8][R12.64+0x10] ;  /* 0x000010080c148981 */ /* 0x000f28000c1e1900 */
[----:B------:R-:W4:Y:S04]  /*10f0*/  @P2 LDG.E R28, desc[UR8][R12.64+0x28] ;  /* 0x000028080c1c2981 */ /* 0x000f28000c1e1900 */
[----:B------:R-:W4:Y:S04]  /*1100*/  @P1 LDG.E R26, desc[UR8][R12.64+0x24] ;  /* 0x000024080c1a1981 */ /* 0x000f28000c1e1900 */
[----:B------:R-:W4:Y:S04]  /*1110*/  @P3 LDG.E R21, desc[UR8][R12.64+0x3c] ;  /* 0x00003c080c153981 */ /* 0x000f28000c1e1900 */
[----:B------:R-:W4:Y:S04]  /*1120*/  @P2 LDG.E R19, desc[UR8][R12.64+0x38] ;  /* 0x000038080c132981 */ /* 0x000f28000c1e1900 */
[----:B------:R-:W4:Y:S04]  /*1130*/  @P4 LDG.E R23, desc[UR8][R12.64+0x50] ;  /* 0x000050080c174981 */ /* 0x000f28000c1e1900 */
[----:B------:R-:W4:Y:S01]  /*1140*/  @P1 LDG.E R25, desc[UR8][R12.64+0x20] ;  /* 0x000020080c191981 */ /* 0x000f22000c1e1900 */
[----:B--2---:R-:W-:-:S03]  /*1150*/  @!P0 LOP3.LUT R3, R3, R18, RZ, 0x3c, !PT ;  /* 0x0000001203038212 */ /* 0x004fc600078e3cff */
[----:B------:R-:W2:Y:S01]  /*1160*/  @!P0 LDG.E R18, desc[UR8][R12.64+0x8] ;  /* 0x000008080c128981 */ /* 0x000ea2000c1e1900 */
[----:B---3--:R-:W-:-:S03]  /*1170*/  @P1 LOP3.LUT R3, R3, R22, RZ, 0x3c, !PT ;  /* 0x0000001603031212 */ /* 0x008fc600078e3cff */
[----:B------:R-:W3:Y:S01]  /*1180*/  @P3 LDG.E R22, desc[UR8][R12.64+0x4c] ;  /* 0x00004c080c163981 */ /* 0x000ee2000c1e1900 */
[----:B----4-:R-:W-:-:S03]  /*1190*/  @!P0 LOP3.LUT R7, R7, R20, RZ, 0x3c, !PT ;  /* 0x0000001407078212 */ /* 0x010fc600078e3cff */
[----:B------:R-:W4:Y:S01]  /*11a0*/  @P1 LDG.E R20, desc[UR8][R12.64+0x1c] ;  /* 0x00001c080c141981 */ /* 0x000f22000c1e1900 */
[----:B------:R-:W-:Y:S02]  /*11b0*/  @P2 LOP3.LUT R3, R3, R28, RZ, 0x3c, !PT ;  /* 0x0000001c03032212 */ /* 0x000fe400078e3cff */
[----:B------:R-:W-:Y:S02]  /*11c0*/  @P1 LOP3.LUT R7, R7, R26, RZ, 0x3c, !PT ;  /* 0x0000001a07071212 */ /* 0x000fe400078e3cff */
[----:B------:R-:W4:Y:S01]  /*11d0*/  @P5 LDG.E R26, desc[UR8][R12.64+0x64] ;  /* 0x000064080c1a5981 */ /* 0x000f22000c1e1900 */
[----:B------:R-:W-:-:S03]  /*11e0*/  @P3 LOP3.LUT R3, R3, R21, RZ, 0x3c, !PT ;  /* 0x0000001503033212 */ /* 0x000fc600078e3cff */
[----:B------:R-:W4:Y:S01]  /*11f0*/  @!P0 LDG.E R21, desc[UR8][R12.64+0xc] ;  /* 0x00000c080c158981 */ /* 0x000f22000c1e1900 */
[----:B------:R-:W-:-:S03]  /*1200*/  @P2 LOP3.LUT R7, R7, R19, RZ, 0x3c, !PT ;  /* 0x0000001307072212 */ /* 0x000fc600078e3cff */
[----:B------:R-:W4:Y:S01]  /*1210*/  @!P0 LDG.E R19, desc[UR8][R12.64+0x4] ;  /* 0x000004080c138981 */ /* 0x000f22000c1e1900 */
[----:B------:R-:W-:-:S03]  /*1220*/  @P4 LOP3.LUT R3, R3, R23, RZ, 0x3c, !PT ;  /* 0x0000001703034212 */ /* 0x000fc600078e3cff */
[----:B------:R-:W4:Y:S01]  /*1230*/  @P1 LDG.E R23, desc[UR8][R12.64+0x18] ;  /* 0x000018080c171981 */ /* 0x000f22000c1e1900 */
[----:B--2---:R-:W-:-:S03]  /*1240*/  @!P0 LOP3.LUT R9, R9, R18, RZ, 0x3c, !PT ;  /* 0x0000001209098212 */ /* 0x004fc600078e3cff */
[----:B------:R-:W2:Y:S01]  /*1250*/  @P2 LDG.E R18, desc[UR8][R12.64+0x30] ;  /* 0x000030080c122981 */ /* 0x000ea2000c1e1900 */
[----:B---3--:R-:W-:-:S03]  /*1260*/  @P3 LOP3.LUT R7, R7, R22, RZ, 0x3c, !PT ;  /* 0x0000001607073212 */ /* 0x008fc600078e3cff */
[----:B------:R-:W3:Y:S01]  /*1270*/  @P4 LDG.E R22, desc[UR8][R12.64+0x60] ;  /* 0x000060080c164981 */ /* 0x000ee2000c1e1900 */
[----:B----4-:R-:W-:-:S03]  /*1280*/  @P1 LOP3.LUT R9, R9, R20, RZ, 0x3c, !PT ;  /* 0x0000001409091212 */ /* 0x010fc600078e3cff */
[----:B------:R-:W4:Y:S01]  /*1290*/  @P3 LDG.E R20, desc[UR8][R12.64+0x44] ;  /* 0x000044080c143981 */ /* 0x000f22000c1e1900 */
[----:B------:R-:W-:-:S03]  /*12a0*/  @P5 LOP3.LUT R3, R3, R26, RZ, 0x3c, !PT ;  /* 0x0000001a03035212 */ /* 0x000fc600078e3cff */
[----:B------:R-:W4:Y:S01]  /*12b0*/  @P6 LDG.E R26, desc[UR8][R12.64+0x78] ;  /* 0x000078080c1a6981 */ /* 0x000f22000c1e1900 */
[----:B------:R-:W-:-:S03]  /*12c0*/  @!P0 LOP3.LUT R6, R6, R21, RZ, 0x3c, !PT ;  /* 0x0000001506068212 */ /* 0x000fc600078e3cff */
[----:B------:R-:W4:Y:S01]  /*12d0*/  @P2 LDG.E R21, desc[UR8][R12.64+0x34] ;  /* 0x000034080c152981 */ /* 0x000f22000c1e1900 */
[----:B------:R-:W-:-:S03]  /*12e0*/  @!P0 LOP3.LUT R8, R8, R19, RZ, 0x3c, !PT ;  /* 0x0000001308088212 */ /* 0x000fc600078e3cff */
[----:B------:R-:W4:Y:S01]  /*12f0*/  @P2 LDG.E R19, desc[UR8][R12.64+0x2c] ;  /* 0x00002c080c132981 */ /* 0x000f22000c1e1900 */
[----:B------:R-:W-:Y:S02]  /*1300*/  @P1 LOP3.LUT R6, R6, R25, RZ, 0x3c, !PT ;  /* 0x0000001906061212 */ /* 0x000fe400078e3cff */
[----:B------:R-:W-:Y:S01]  /*1310*/  @P1 LOP3.LUT R8, R8, R23, RZ, 0x3c, !PT ;  /* 0x0000001708081212 */ /* 0x000fe200078e3cff */
[----:B------:R-:W4:Y:S04]  /*1320*/  @P3 LDG.E R25, desc[UR8][R12.64+0x48] ;  /* 0x000048080c193981 */ /* 0x000f28000c1e1900 */
[----:B------:R-:W4:Y:S01]  /*1330*/  @P3 LDG.E R23, desc[UR8][R12.64+0x40] ;  /* 0x000040080c173981 */ /* 0x000f22000c1e1900 */
[----:B------:R-:W-:Y:S02]  /*1340*/  LOP3.LUT P0, RZ, R24, 0x80, RZ, 0xc0, !PT ;  /* 0x0000008018ff7812 */ /* 0x000fe4000780c0ff */
[----:B--2---:R-:W-:-:S02]  /*1350*/  @P2 LOP3.LUT R9, R9, R18, RZ, 0x3c, !PT ;  /* 0x0000001209092212 */ /* 0x004fc400078e3cff */
[----:B------:R-:W2:Y:S01]  /*1360*/  @P4 LDG.E R18, desc[UR8][R12.64+0x58] ;  /* 0x000058080c124981 */ /* 0x000ea2000c1e1900 */
[----:B---3--:R-:W-:-:S03]  /*1370*/  @P4 LOP3.LUT R7, R7, R22, RZ, 0x3c, !PT ;  /* 0x0000001607074212 */ /* 0x008fc600078e3cff */
[----:B------:R-:W3:Y:S01]  /*1380*/  @P5 LDG.E R22, desc[UR8][R12.64+0x74] ;  /* 0x000074080c165981 */ /* 0x000ee2000c1e1900 */
[----:B----4-:R-:W-:-:S03]  /*1390*/  @P3 LOP3.LUT R9, R9, R20, RZ, 0x3c, !PT ;  /* 0x0000001409093212 */ /* 0x010fc600078e3cff */
[----:B------:R-:W4:Y:S01]  /*13a0*/  @P5 LDG.E R20, desc[UR8][R12.64+0x6c] ;  /* 0x00006c080c145981 */ /* 0x000f22000c1e1900 */
[----:B------:R-:W-:-:S03]  /*13b0*/  @P6 LOP3.LUT R3, R3, R26, RZ, 0x3c, !PT ;  /* 0x0000001a03036212 */ /* 0x000fc600078e3cff */
        /* <DEDUP_REMOVED lines=25> */
[----:B--2---:R-:W-:-:S04]  /*1550*/  @P6 LOP3.LUT R9, R9, R18, RZ, 0x3c, !PT ;  /* 0x0000001209096212 */ /* 0x004fc800078e3cff */
[----:B---3--:R-:W-:Y:S02]  /*1560*/  @P0 LOP3.LUT R9, R9, R22, RZ, 0x3c, !PT ;  /* 0x0000001609090212 */ /* 0x008fe400078e3cff */
[----:B----4-:R-:W-:-:S04]  /*1570*/  @P6 LOP3.LUT R7, R7, R20, RZ, 0x3c, !PT ;  /* 0x0000001407076212 */ /* 0x010fc800078e3cff */
[----:B------:R-:W-:Y:S02]  /*1580*/  @P0 LOP3.LUT R7, R7, R26, RZ, 0x3c, !PT ;  /* 0x0000001a07070212 */ /* 0x000fe400078e3cff */
[----:B------:R-:W-:Y:S02]  /*1590*/  @P6 LOP3.LUT R6, R6, R21, RZ, 0x3c, !PT ;  /* 0x0000001506066212 */ /* 0x000fe400078e3cff */
[----:B------:R-:W-:Y:S02]  /*15a0*/  @P6 LOP3.LUT R8, R8, R19, RZ, 0x3c, !PT ;  /* 0x0000001308086212 */ /* 0x000fe400078e3cff */
[----:B------:R-:W-:Y:S02]  /*15b0*/  @P0 LOP3.LUT R6, R6, R25, RZ, 0x3c, !PT ;  /* 0x0000001906060212 */ /* 0x000fe400078e3cff */
[----:B------:R-:W-:Y:S02]  /*15c0*/  @P0 LOP3.LUT R8, R8, R23, RZ, 0x3c, !PT ;  /* 0x0000001708080212 */ /* 0x000fe400078e3cff */
[----:B------:R-:W-:-:S13]  /*15d0*/  R2P PR, R24.B1, 0x7f ;  /* 0x0000007f18007804 */ /* 0x000fda0000001000 */
[----:B------:R-:W2:Y:S04]  /*15e0*/  @P0 LDG.E R18, desc[UR8][R12.64+0xa0] ;  /* 0x0000a0080c120981 */ /* 0x000ea8000c1e1900 */
[----:B------:R-:W3:Y:S04]  /*15f0*/  @P1 LDG.E R20, desc[UR8][R12.64+0xb4] ;  /* 0x0000b4080c141981 */ /* 0x000ee8000c1e1900 */
[----:B------:R-:W4:Y:S04]  /*1600*/  @P2 LDG.E R26, desc[UR8][R12.64+0xc8] ;  /* 0x0000c8080c1a2981 */ /* 0x000f28000c1e1900 */
[----:B------:R-:W4:Y:S04]  /*1610*/  @P3 LDG.E R28, desc[UR8][R12.64+0xdc] ;  /* 0x0000dc080c1c3981 */ /* 0x000f28000c1e1900 */
[----:B------:R-:W4:Y:S04]  /*1620*/  @P0 LDG.E R19, desc[UR8][R12.64+0xa4] ;  /* 0x0000a4080c130981 */ /* 0x000f28000c1e1900 */
[----:B------:R-:W4:Y:S04]  /*1630*/  @P0 LDG.E R22, desc[UR8][R12.64+0xb0] ;  /* 0x0000b0080c160981 */ /* 0x000f28000c1e1900 */
        /* <DEDUP_REMOVED lines=24> */
[----:B------:R-:W-:Y:S02]  /*17c0*/  LOP3.LUT P0, RZ, R24, 0x8000, RZ, 0xc0, !PT ;  /* 0x0000800018ff7812 */ /* 0x000fe4000780c0ff */
[----:B----4-:R-:W-:Y:S01]  /*17d0*/  @P5 LOP3.LUT R3, R3, R26, RZ, 0x3c, !PT ;  /* 0x0000001a03035212 */ /* 0x010fe200078e3cff */
[----:B------:R-:W4:Y:S04]  /*17e0*/  @P2 LDG.E R24, desc[UR8][R12.64+0xd8] ;  /* 0x0000d8080c182981 */ /* 0x000f28000c1e1900 */
[----:B------:R-:W4:Y:S01]  /*17f0*/  @P6 LDG.E R26, desc[UR8][R12.64+0x118] ;  /* 0x000118080c1a6981 */ /* 0x000f22000c1e1900 */
[----:B------:R-:W-:Y:S02]  /*1800*/  @P1 LOP3.LUT R6, R6, R19, RZ, 0x3c, !PT ;  /* 0x0000001306061212 */ /* 0x000fe400078e3cff */
[----:B------:R-:W-:Y:S01]  /*1810*/  @P2 LOP3.LUT R9, R9, R22, RZ, 0x3c, !PT ;  /* 0x0000001609092212 */ /* 0x000fe200078e3cff */
[----:B------:R-:W4:Y:S04]  /*1820*/  @P3 LDG.E R19, desc[UR8][R12.64+0xe8] ;  /* 0x0000e8080c133981 */ /* 0x000f28000c1e1900 */
[----:B------:R-:W4:Y:S01]  /*1830*/  @P4 LDG.E R22, desc[UR8][R12.64+0xf8] ;  /* 0x0000f8080c164981 */ /* 0x000f22000c1e1900 */
[----:B------:R-:W-:-:S03]  /*1840*/  @P2 LOP3.LUT R8, R8, R21, RZ, 0x3c, !PT ;  /* 0x0000001508082212 */ /* 0x000fc600078e3cff */
[----:B------:R-:W4:Y:S01]  /*1850*/  @P4 LDG.E R21, desc[UR8][R12.64+0xf4] ;  /* 0x0000f4080c154981 */ /* 0x000f22000c1e1900 */
[----:B------:R-:W-:-:S03]  /*1860*/  @P2 LOP3.LUT R6, R6, R23, RZ, 0x3c, !PT ;  /* 0x0000001706062212 */ /* 0x000fc600078e3cff */
        /* <DEDUP_REMOVED lines=33> */
[----:B------:R-:W-:Y:S02]  /*1a80*/  @P6 LOP3.LUT R8, R8, R21, RZ, 0x3c, !PT ;  /* 0x0000001508086212 */ /* 0x000fe400078e3cff */
[----:B------:R-:W-:Y:S02]  /*1a90*/  @P6 LOP3.LUT R9, R9, R22, RZ, 0x3c, !PT ;  /* 0x0000001609096212 */ /* 0x000fe400078e3cff */
[----:B------:R-:W-:Y:S02]  /*1aa0*/  @P6 LOP3.LUT R6, R6, R23, RZ, 0x3c, !PT ;  /* 0x0000001706066212 */ /* 0x000fe400078e3cff */
[----:B------:R-:W-:-:S02]  /*1ab0*/  @P0 LOP3.LUT R8, R8, R25, RZ, 0x3c, !PT ;  /* 0x0000001908080212 */ /* 0x000fc400078e3cff */
[----:B------:R-:W-:Y:S02]  /*1ac0*/  @P0 LOP3.LUT R6, R6, R27, RZ, 0x3c, !PT ;  /* 0x0000001b06060212 */ /* 0x000fe400078e3cff */
[----:B---3--:R-:W-:-:S04]  /*1ad0*/  @P5 LOP3.LUT R7, R7, R20, RZ, 0x3c, !PT ;  /* 0x0000001407075212 */ /* 0x008fc800078e3cff */
[----:B--2---:R-:W-:Y:S02]  /*1ae0*/  @P6 LOP3.LUT R7, R7, R18, RZ, 0x3c, !PT ;  /* 0x0000001207076212 */ /* 0x004fe400078e3cff */
[----:B----4-:R-:W-:Y:S02]  /*1af0*/  @P0 LOP3.LUT R9, R9, R24, RZ, 0x3c, !PT ;  /* 0x0000001809090212 */ /* 0x010fe400078e3cff */
[----:B------:R-:W-:Y:S01]  /*1b00*/  @P0 LOP3.LUT R7, R7, R26, RZ, 0x3c, !PT ;  /* 0x0000001a07070212 */ /* 0x000fe200078e3cff */
[----:B------:R-:W-:Y:S06]  /*1b10*/  @P1 BRA `(.L_x_40) ;  /* 0xfffffff4004c1947 */ /* 0x000fec000383ffff */
[----:B------:R-:W-:-:S05]  /*1b20*/  VIADD R15, R15, 0x1 ;  /* 0x000000010f0f7836 */ /* 0x000fca0000000000 */
[----:B------:R-:W-:-:S13]  /*1b30*/  ISETP.NE.AND P0, PT, R15, 0x5, PT ;  /* 0x000000050f00780c */ /* 0x000fda0003f05270 */
[----:B------:R-:W-:Y:S05]  /*1b40*/  @P0 BRA `(.L_x_41) ;  /* 0xfffffff400300947 */ /* 0x000fea000383ffff */
[----:B------:R1:W-:Y:S01]  /*1b50*/  STG.E.64 desc[UR8][R4.64+0x8], R8 ;  /* 0x0000080804007986 */ /* 0x0003e2000c101b08 */
[----:B------:R-:W-:-:S03]  /*1b60*/  UIADD3 UR4, UPT, UPT, UR4, 0x1, URZ ;  /* 0x0000000104047890 */ /* 0x000fc6000fffe0ff */
[----:B------:R1:W-:Y:S01]  /*1b70*/  STG.E.64 desc[UR8][R4.64+0x10], R6 ;  /* 0x0000100604007986 */ /* 0x0003e2000c101b08 */
[----:B------:R-:W-:-:S03]  /*1b80*/  UISETP.GE.U32.AND UP0, UPT, UR4, UR5, UPT ;  /* 0x000000050400728c */ /* 0x000fc6000bf06070 */
[----:B------:R1:W-:Y:S06]  /*1b90*/  STG.E desc[UR8][R4.64+0x4], R3 ;  /* 0x0000040304007986 */ /* 0x0003ec000c101908 */
[----:B------:R-:W-:Y:S05]  /*1ba0*/  BRA.U !UP0, `(.L_x_42) ;  /* 0xfffffff508087547 */ /* 0x000fea000b83ffff */
.L_x_39:
[----:B------:R-:W-:Y:S01]  /*1bb0*/  UISETP.GT.U32.AND UP0, UPT, UR6, 0x3, UPT ;  /* 0x000000030600788c */ /* 0x000fe2000bf04070 */
[----:B------:R-:W-:Y:S01]  /*1bc0*/  VIADD R0, R0, 0x1 ;  /* 0x0000000100007836 */ /* 0x000fe20000000000 */
[----:B------:R-:W-:Y:S02]  /*1bd0*/  USHF.R.U64 UR4, UR6, 0x2, UR7 ;  /* 0x0000000206047899 */ /* 0x000fe40008001207 */
[----:B------:R-:W-:Y:S02]  /*1be0*/  UISETP.GT.U32.AND.EX UP0, UPT, UR7, URZ, UPT, UP0 ;  /* 0x000000ff0700728c */ /* 0x000fe4000bf04100 */
[----:B------:R-:W-:-:S03]  /*1bf0*/  USHF.R.U32.HI UR5, URZ, 0x2, UR7 ;  /* 0x00000002ff057899 */ /* 0x000fc60008011607 */
[----:B------:R-:W-:-:S04]  /*1c00*/  UMOV UR6, UR4 ;  /* 0x0000000400067c82 */ /* 0x000fc80008000000 */
[----:B------:R-:W-:Y:S01]  /*1c10*/  UMOV UR7, UR5 ;  /* 0x0000000500077c82 */ /* 0x000fe20008000000 */
[----:B------:R-:W-:Y:S05]  /*1c20*/  BRA.U UP0, `(.L_x_43) ;  /* 0xfffffff100cc7547 */ /* 0x000fea000b83ffff */
.L_x_38:
[----:B01----:R-:W0:Y:S01]  /*1c30*/  LDC R3, c[0x0][0x390] ;  /* 0x0000e400ff037b82 */ /* 0x003e220000000800 */
[----:B------:R-:W-:Y:S04]  /*1c40*/  STG.E.64 desc[UR8][R4.64+0x18], RZ ;  /* 0x000018ff04007986 */ /* 0x000fe8000c101b08 */
[----:B------:R-:W-:Y:S04]  /*1c50*/  STG.E desc[UR8][R4.64+0x20], RZ ;  /* 0x000020ff04007986 */ /* 0x000fe8000c101908 */
[----:B------:R-:W-:Y:S01]  /*1c60*/  STG.E.64 desc[UR8][R4.64+0x28], RZ ;  /* 0x000028ff04007986 */ /* 0x000fe2000c101b08 */
[----:B0-----:R-:W-:-:S05]  /*1c70*/  IMAD R3, R3, 0x587c5, R2 ;  /* 0x000587c503037824 */ /* 0x001fca00078e0202 */
[----:B------:R-:W-:Y:S01]  /*1c80*/  STG.E desc[UR8][R4.64], R3 ;  /* 0x0000000304007986 */ /* 0x000fe2000c101908 */
[----:B------:R-:W-:Y:S05]  /*1c90*/  EXIT ;  /* 0x000000000000794d */ /* 0x000fea0003800000 */
.L_x_44:
        /* <DEDUP_REMOVED lines=14> */
.L_x_48:


//--------------------- .nv.global.init           --------------------------
	.section	.nv.global.init,"aw",@progbits
	.align	16
.nv.global.init:
	.type		__cudart_sin_cos_coeffs,@object
	.size		__cudart_sin_cos_coeffs,(__cudart_i2opi_d - __cudart_sin_cos_coeffs)
__cudart_sin_cos_coeffs:
        /*0000*/ 	.byte	0x46, 0xd2, 0xb0, 0x2c, 0xf1, 0xe5, 0x5a, 0xbe, 0x92, 0xe3, 0xac, 0x69, 0xe3, 0x1d, 0xc7, 0x3e
        /*0010*/ 	.byte	0xa1, 0x62, 0xdb, 0x19, 0xa0, 0x01, 0x2a, 0xbf, 0x18, 0x08, 0x11, 0x11, 0x11, 0x11, 0x81, 0x3f
        /*0020*/ 	.byte	0x54, 0x55, 0x55, 0x55, 0x55, 0x55, 0xc5, 0xbf, 0x00, 0x00, 0x00, 0x00, 0x00, 0x00, 0x00, 0x00
        /*0030*/ 	.byte	0x00, 0x00, 0x00, 0x00, 0x00, 0x00, 0x00, 0x00, 0x64, 0x81, 0xfd, 0x20, 0x83, 0xff, 0xa8, 0xbd
        /*0040*/ 	.byte	0x28, 0x85, 0xef, 0xc1, 0xa7, 0xee, 0x21, 0x3e, 0xd9, 0xe6, 0x06, 0x8e, 0x4f, 0x7e, 0x92, 0xbe
        /*0050*/ 	.byte	0xe9, 0xbc, 0xdd, 0x19, 0xa0, 0x01, 0xfa, 0x3e, 0x47, 0x5d, 0xc1, 0x16, 0x6c, 0xc1, 0x56, 0xbf
        /*0060*/ 	.byte	0x51, 0x55, 0x55, 0x55, 0x55, 0x55, 0xa5, 0x3f, 0x00, 0x00, 0x00, 0x00, 0x00, 0x00, 0xe0, 0xbf
        /*0070*/ 	.byte	0x00, 0x00, 0x00, 0x00, 0x00, 0x00, 0xf0, 0x3f, 0x00, 0x00, 0x00, 0x00, 0x00, 0x00, 0x00, 0x00
	.type		__cudart_i2opi_d,@object
	.size		__cudart_i2opi_d,(mrg32k3aM1SubSeq - __cudart_i2opi_d)
__cudart_i2opi_d:
        /* <DEDUP_REMOVED lines=9> */
	.type		mrg32k3aM1SubSeq,@object
	.size		mrg32k3aM1SubSeq,(mrg32k3aM2SubSeq - mrg32k3aM1SubSeq)
mrg32k3aM1SubSeq:
        /* <DEDUP_REMOVED lines=126> */
	.type		mrg32k3aM2SubSeq,@object
	.size		mrg32k3aM2SubSeq,(mrg32k3aM1 - mrg32k3aM2SubSeq)
mrg32k3aM2SubSeq:
        /* <DEDUP_REMOVED lines=126> */
	.type		mrg32k3aM1,@object
	.size		mrg32k3aM1,(mrg32k3aM1Seq - mrg32k3aM1)
mrg32k3aM1:
        /* <DEDUP_REMOVED lines=144> */
	.type		mrg32k3aM1Seq,@object
	.size		mrg32k3aM1Seq,(mrg32k3aM2 - mrg32k3aM1Seq)
mrg32k3aM1Seq:
        /* <DEDUP_REMOVED lines=144> */
	.type		mrg32k3aM2,@object
	.size		mrg32k3aM2,(mrg32k3aM2Seq - mrg32k3aM2)
mrg32k3aM2:
        /* <DEDUP_REMOVED lines=144> */
	.type		mrg32k3aM2Seq,@object
	.size		mrg32k3aM2Seq,(precalc_xorwow_matrix - mrg32k3aM2Seq)
mrg32k3aM2Seq:
        /* <DEDUP_REMOVED lines=144> */
	.type		precalc_xorwow_matrix,@object
	.size		precalc_xorwow_matrix,(precalc_xorwow_offset_matrix - precalc_xorwow_matrix)
precalc_xorwow_matrix:
        /* <DEDUP_REMOVED lines=6400> */
	.type		precalc_xorwow_offset_matrix,@object
	.size		precalc_xorwow_offset_matrix,(.L_1 - precalc_xorwow_offset_matrix)
precalc_xorwow_offset_matrix:
        /* <DEDUP_REMOVED lines=6400> */
.L_1:


//--------------------- .nv.shared.reserved.0     --------------------------
	.section	.nv.shared.reserved.0,"aw",@nobits
	.weak		__nv_reservedSMEM_offset_0_alias
	.size		__nv_reservedSMEM_offset_0_alias, 0, 64
	.other		__nv_reservedSMEM_offset_0_alias,@"STO_CUDA_RESERVED_SHARED STV_DEFAULT"
__nv_reservedSMEM_offset_0_alias:
	.zero		0
	.zero		64


//--------------------- .nv.constant0._Z23generate_normal_samplesPdP17curandStateXORWOW --------------------------
	.section	.nv.constant0._Z23generate_normal_samplesPdP17curandStateXORWOW,"a",@progbits
	.sectionflags	@""
	.align	4
.nv.constant0._Z23generate_normal_samplesPdP17curandStateXORWOW:
	.zero		912


//--------------------- .nv.constant0._Z12setup_kernelP17curandStateXORWOWyyPl --------------------------
	.section	.nv.constant0._Z12setup_kernelP17curandStateXORWOWyyPl,"a",@progbits
	.sectionflags	@""
	.align	4
.nv.constant0._Z12setup_kernelP17curandStateXORWOWyyPl:
	.zero		928


//--------------------- SYMBOLS --------------------------

	.type		.nv.reservedSmem.offset0,@object
	.size		.nv.reservedSmem.offset0,0x4
